//
// Generated by NVIDIA NVVM Compiler
//
// Compiler Build ID: CL-36424714
// Cuda compilation tools, release 13.0, V13.0.88
// Based on NVVM 20.0.0
//

.version 9.0
.target sm_100
.address_size 64

	// .globl	_Z9BacktrackPiiS_S_S_S_

.visible .entry _Z9BacktrackPiiS_S_S_S_(
	.param .u64 .ptr .align 1 _Z9BacktrackPiiS_S_S_S__param_0,
	.param .u32 _Z9BacktrackPiiS_S_S_S__param_1,
	.param .u64 .ptr .align 1 _Z9BacktrackPiiS_S_S_S__param_2,
	.param .u64 .ptr .align 1 _Z9BacktrackPiiS_S_S_S__param_3,
	.param .u64 .ptr .align 1 _Z9BacktrackPiiS_S_S_S__param_4,
	.param .u64 .ptr .align 1 _Z9BacktrackPiiS_S_S_S__param_5
)
{
	.local .align 1 .b8 	__local_depot0[9];
	.reg .b64 	%SP;
	.reg .b64 	%SPL;
	.reg .pred 	%p<67>;
	.reg .b16 	%rs<64>;
	.reg .b32 	%r<91>;
	.reg .b64 	%rd<113>;

	mov.u64 	%SPL, __local_depot0;
	ld.param.u64 	%rd45, [_Z9BacktrackPiiS_S_S_S__param_0];
	ld.param.u32 	%r44, [_Z9BacktrackPiiS_S_S_S__param_1];
	ld.param.u64 	%rd42, [_Z9BacktrackPiiS_S_S_S__param_2];
	ld.param.u64 	%rd46, [_Z9BacktrackPiiS_S_S_S__param_4];
	ld.param.u64 	%rd44, [_Z9BacktrackPiiS_S_S_S__param_5];
	cvta.to.global.u64 	%rd1, %rd45;
	cvta.to.global.u64 	%rd2, %rd46;
	add.u64 	%rd3, %SPL, 0;
	mov.u32 	%r1, %ntid.x;
	mov.u32 	%r45, %ctaid.x;
	mov.u32 	%r46, %tid.x;
	mad.lo.s32 	%r86, %r1, %r45, %r46;
	ld.global.u32 	%r47, [%rd2];
	setp.ne.s32 	%p1, %r47, 0;
	setp.ge.s32 	%p2, %r86, %r44;
	or.pred  	%p3, %p1, %p2;
	@%p3 bra 	$L__BB0_94;
	mov.u32 	%r48, %nctaid.x;
	mul.lo.s32 	%r3, %r48, %r1;
	cvta.to.global.u64 	%rd48, %rd44;
	add.s64 	%rd4, %rd48, 8;
	cvta.to.global.u64 	%rd5, %rd42;
$L__BB0_2:
	ld.param.u64 	%rd110, [_Z9BacktrackPiiS_S_S_S__param_3];
	mul.lo.s32 	%r50, %r86, 81;
	cvt.s64.s32 	%rd6, %r50;
	cvta.to.global.u64 	%rd49, %rd110;
	mul.wide.s32 	%rd50, %r86, 4;
	add.s64 	%rd51, %rd49, %rd50;
	ld.global.u32 	%r5, [%rd51];
	setp.lt.s32 	%p4, %r5, 1;
	mov.b32 	%r88, 0;
	@%p4 bra 	$L__BB0_89;
	shl.b64 	%rd52, %rd6, 2;
	add.s64 	%rd7, %rd1, %rd52;
	mov.b32 	%r88, 0;
$L__BB0_4:
	cvt.u64.u32 	%rd53, %r88;
	add.s64 	%rd54, %rd53, %rd6;
	shl.b64 	%rd55, %rd54, 2;
	add.s64 	%rd56, %rd5, %rd55;
	ld.global.u32 	%r52, [%rd56];
	mul.wide.s32 	%rd57, %r52, 4;
	add.s64 	%rd58, %rd7, %rd57;
	ld.global.u32 	%r53, [%rd58];
	add.s32 	%r54, %r53, 1;
	st.global.u32 	[%rd58], %r54;
	ld.global.u32 	%r55, [%rd56];
	mul.hi.s32 	%r57, %r55, 954437177;
	shr.u32 	%r58, %r57, 31;
	shr.s32 	%r59, %r57, 1;
	add.s32 	%r7, %r59, %r58;
	mul.lo.s32 	%r60, %r7, 9;
	sub.s32 	%r8, %r55, %r60;
	mul.wide.s32 	%rd59, %r55, 4;
	add.s64 	%rd8, %rd7, %rd59;
	ld.global.u32 	%r9, [%rd8];
	add.s32 	%r61, %r9, -10;
	setp.lt.u32 	%p5, %r61, -9;
	@%p5 bra 	$L__BB0_86;
	mov.b16 	%rs1, 0;
	st.local.u8 	[%rd3], %rs1;
	st.local.u8 	[%rd3+1], %rs1;
	st.local.u8 	[%rd3+2], %rs1;
	st.local.u8 	[%rd3+3], %rs1;
	st.local.u8 	[%rd3+4], %rs1;
	st.local.u8 	[%rd3+5], %rs1;
	st.local.u8 	[%rd3+6], %rs1;
	st.local.u8 	[%rd3+7], %rs1;
	st.local.u8 	[%rd3+8], %rs1;
	mul.wide.s32 	%rd60, %r60, 4;
	add.s64 	%rd9, %rd7, %rd60;
	ld.global.u32 	%r10, [%rd9];
	setp.eq.s32 	%p6, %r10, 0;
	@%p6 bra 	$L__BB0_8;
	cvt.s64.s32 	%rd61, %r10;
	add.s64 	%rd10, %rd3, %rd61;
	ld.local.u8 	%rs2, [%rd10+-1];
	setp.ne.s16 	%p7, %rs2, 0;
	@%p7 bra 	$L__BB0_86;
	mov.b16 	%rs3, 1;
	st.local.u8 	[%rd10+-1], %rs3;
$L__BB0_8:
	ld.global.u32 	%r11, [%rd9+4];
	setp.eq.s32 	%p8, %r11, 0;
	@%p8 bra 	$L__BB0_11;
	cvt.s64.s32 	%rd62, %r11;
	add.s64 	%rd11, %rd3, %rd62;
	ld.local.u8 	%rs4, [%rd11+-1];
	setp.ne.s16 	%p9, %rs4, 0;
	@%p9 bra 	$L__BB0_86;
	mov.b16 	%rs5, 1;
	st.local.u8 	[%rd11+-1], %rs5;
$L__BB0_11:
	ld.global.u32 	%r12, [%rd9+8];
	setp.eq.s32 	%p10, %r12, 0;
	@%p10 bra 	$L__BB0_14;
	cvt.s64.s32 	%rd63, %r12;
	add.s64 	%rd12, %rd3, %rd63;
	ld.local.u8 	%rs6, [%rd12+-1];
	setp.ne.s16 	%p11, %rs6, 0;
	@%p11 bra 	$L__BB0_86;
	mov.b16 	%rs7, 1;
	st.local.u8 	[%rd12+-1], %rs7;
$L__BB0_14:
	ld.global.u32 	%r13, [%rd9+12];
	setp.eq.s32 	%p12, %r13, 0;
	@%p12 bra 	$L__BB0_17;
	cvt.s64.s32 	%rd64, %r13;
	add.s64 	%rd13, %rd3, %rd64;
	ld.local.u8 	%rs8, [%rd13+-1];
	setp.ne.s16 	%p13, %rs8, 0;
	@%p13 bra 	$L__BB0_86;
	mov.b16 	%rs9, 1;
	st.local.u8 	[%rd13+-1], %rs9;
$L__BB0_17:
	ld.global.u32 	%r14, [%rd9+16];
	setp.eq.s32 	%p14, %r14, 0;
	@%p14 bra 	$L__BB0_20;
	cvt.s64.s32 	%rd65, %r14;
	add.s64 	%rd14, %rd3, %rd65;
	ld.local.u8 	%rs10, [%rd14+-1];
	setp.ne.s16 	%p15, %rs10, 0;
	@%p15 bra 	$L__BB0_86;
	mov.b16 	%rs11, 1;
	st.local.u8 	[%rd14+-1], %rs11;
$L__BB0_20:
	ld.global.u32 	%r15, [%rd9+20];
	setp.eq.s32 	%p16, %r15, 0;
	@%p16 bra 	$L__BB0_23;
	cvt.s64.s32 	%rd66, %r15;
	add.s64 	%rd15, %rd3, %rd66;
	ld.local.u8 	%rs12, [%rd15+-1];
	setp.ne.s16 	%p17, %rs12, 0;
	@%p17 bra 	$L__BB0_86;
	mov.b16 	%rs13, 1;
	st.local.u8 	[%rd15+-1], %rs13;
$L__BB0_23:
	ld.global.u32 	%r16, [%rd9+24];
	setp.eq.s32 	%p18, %r16, 0;
	@%p18 bra 	$L__BB0_26;
	cvt.s64.s32 	%rd67, %r16;
	add.s64 	%rd16, %rd3, %rd67;
	ld.local.u8 	%rs14, [%rd16+-1];
	setp.ne.s16 	%p19, %rs14, 0;
	@%p19 bra 	$L__BB0_86;
	mov.b16 	%rs15, 1;
	st.local.u8 	[%rd16+-1], %rs15;
$L__BB0_26:
	ld.global.u32 	%r17, [%rd9+28];
	setp.eq.s32 	%p20, %r17, 0;
	@%p20 bra 	$L__BB0_29;
	cvt.s64.s32 	%rd68, %r17;
	add.s64 	%rd17, %rd3, %rd68;
	ld.local.u8 	%rs16, [%rd17+-1];
	setp.ne.s16 	%p21, %rs16, 0;
	@%p21 bra 	$L__BB0_86;
	mov.b16 	%rs17, 1;
	st.local.u8 	[%rd17+-1], %rs17;
$L__BB0_29:
	ld.global.u32 	%r18, [%rd9+32];
	setp.eq.s32 	%p22, %r18, 0;
	@%p22 bra 	$L__BB0_32;
	cvt.s64.s32 	%rd69, %r18;
	add.s64 	%rd18, %rd3, %rd69;
	ld.local.u8 	%rs18, [%rd18+-1];
	setp.ne.s16 	%p23, %rs18, 0;
	@%p23 bra 	$L__BB0_86;
	mov.b16 	%rs19, 1;
	st.local.u8 	[%rd18+-1], %rs19;
$L__BB0_32:
	mov.b16 	%rs20, 0;
	st.local.u8 	[%rd3], %rs20;
	st.local.u8 	[%rd3+1], %rs20;
	st.local.u8 	[%rd3+2], %rs20;
	st.local.u8 	[%rd3+3], %rs20;
	st.local.u8 	[%rd3+4], %rs20;
	st.local.u8 	[%rd3+5], %rs20;
	st.local.u8 	[%rd3+6], %rs20;
	st.local.u8 	[%rd3+7], %rs20;
	st.local.u8 	[%rd3+8], %rs20;
	mul.wide.s32 	%rd70, %r8, 4;
	add.s64 	%rd71, %rd7, %rd70;
	ld.global.u32 	%r19, [%rd71];
	setp.eq.s32 	%p24, %r19, 0;
	@%p24 bra 	$L__BB0_35;
	cvt.s64.s32 	%rd72, %r19;
	add.s64 	%rd19, %rd3, %rd72;
	ld.local.u8 	%rs21, [%rd19+-1];
	setp.ne.s16 	%p25, %rs21, 0;
	@%p25 bra 	$L__BB0_86;
	mov.b16 	%rs22, 1;
	st.local.u8 	[%rd19+-1], %rs22;
$L__BB0_35:
	add.s32 	%r63, %r8, 9;
	mul.wide.u32 	%rd73, %r63, 4;
	add.s64 	%rd74, %rd7, %rd73;
	ld.global.u32 	%r20, [%rd74];
	setp.eq.s32 	%p26, %r20, 0;
	@%p26 bra 	$L__BB0_38;
	cvt.s64.s32 	%rd75, %r20;
	add.s64 	%rd20, %rd3, %rd75;
	ld.local.u8 	%rs23, [%rd20+-1];
	setp.ne.s16 	%p27, %rs23, 0;
	@%p27 bra 	$L__BB0_86;
	mov.b16 	%rs24, 1;
	st.local.u8 	[%rd20+-1], %rs24;
$L__BB0_38:
	add.s32 	%r64, %r8, 18;
	mul.wide.u32 	%rd76, %r64, 4;
	add.s64 	%rd77, %rd7, %rd76;
	ld.global.u32 	%r21, [%rd77];
	setp.eq.s32 	%p28, %r21, 0;
	@%p28 bra 	$L__BB0_41;
	cvt.s64.s32 	%rd78, %r21;
	add.s64 	%rd21, %rd3, %rd78;
	ld.local.u8 	%rs25, [%rd21+-1];
	setp.ne.s16 	%p29, %rs25, 0;
	@%p29 bra 	$L__BB0_86;
	mov.b16 	%rs26, 1;
	st.local.u8 	[%rd21+-1], %rs26;
$L__BB0_41:
	add.s32 	%r65, %r8, 27;
	mul.wide.u32 	%rd79, %r65, 4;
	add.s64 	%rd80, %rd7, %rd79;
	ld.global.u32 	%r22, [%rd80];
	setp.eq.s32 	%p30, %r22, 0;
	@%p30 bra 	$L__BB0_44;
	cvt.s64.s32 	%rd81, %r22;
	add.s64 	%rd22, %rd3, %rd81;
	ld.local.u8 	%rs27, [%rd22+-1];
	setp.ne.s16 	%p31, %rs27, 0;
	@%p31 bra 	$L__BB0_86;
	mov.b16 	%rs28, 1;
	st.local.u8 	[%rd22+-1], %rs28;
$L__BB0_44:
	add.s32 	%r66, %r8, 36;
	mul.wide.u32 	%rd82, %r66, 4;
	add.s64 	%rd83, %rd7, %rd82;
	ld.global.u32 	%r23, [%rd83];
	setp.eq.s32 	%p32, %r23, 0;
	@%p32 bra 	$L__BB0_47;
	cvt.s64.s32 	%rd84, %r23;
	add.s64 	%rd23, %rd3, %rd84;
	ld.local.u8 	%rs29, [%rd23+-1];
	setp.ne.s16 	%p33, %rs29, 0;
	@%p33 bra 	$L__BB0_86;
	mov.b16 	%rs30, 1;
	st.local.u8 	[%rd23+-1], %rs30;
$L__BB0_47:
	add.s32 	%r67, %r8, 45;
	mul.wide.u32 	%rd85, %r67, 4;
	add.s64 	%rd86, %rd7, %rd85;
	ld.global.u32 	%r24, [%rd86];
	setp.eq.s32 	%p34, %r24, 0;
	@%p34 bra 	$L__BB0_50;
	cvt.s64.s32 	%rd87, %r24;
	add.s64 	%rd24, %rd3, %rd87;
	ld.local.u8 	%rs31, [%rd24+-1];
	setp.ne.s16 	%p35, %rs31, 0;
	@%p35 bra 	$L__BB0_86;
	mov.b16 	%rs32, 1;
	st.local.u8 	[%rd24+-1], %rs32;
$L__BB0_50:
	add.s32 	%r68, %r8, 54;
	mul.wide.u32 	%rd88, %r68, 4;
	add.s64 	%rd89, %rd7, %rd88;
	ld.global.u32 	%r25, [%rd89];
	setp.eq.s32 	%p36, %r25, 0;
	@%p36 bra 	$L__BB0_53;
	cvt.s64.s32 	%rd90, %r25;
	add.s64 	%rd25, %rd3, %rd90;
	ld.local.u8 	%rs33, [%rd25+-1];
	setp.ne.s16 	%p37, %rs33, 0;
	@%p37 bra 	$L__BB0_86;
	mov.b16 	%rs34, 1;
	st.local.u8 	[%rd25+-1], %rs34;
$L__BB0_53:
	add.s32 	%r69, %r8, 63;
	mul.wide.u32 	%rd91, %r69, 4;
	add.s64 	%rd92, %rd7, %rd91;
	ld.global.u32 	%r26, [%rd92];
	setp.eq.s32 	%p38, %r26, 0;
	@%p38 bra 	$L__BB0_56;
	cvt.s64.s32 	%rd93, %r26;
	add.s64 	%rd26, %rd3, %rd93;
	ld.local.u8 	%rs35, [%rd26+-1];
	setp.ne.s16 	%p39, %rs35, 0;
	@%p39 bra 	$L__BB0_86;
	mov.b16 	%rs36, 1;
	st.local.u8 	[%rd26+-1], %rs36;
$L__BB0_56:
	add.s32 	%r70, %r8, 72;
	mul.wide.u32 	%rd94, %r70, 4;
	add.s64 	%rd95, %rd7, %rd94;
	ld.global.u32 	%r27, [%rd95];
	setp.eq.s32 	%p40, %r27, 0;
	@%p40 bra 	$L__BB0_59;
	cvt.s64.s32 	%rd96, %r27;
	add.s64 	%rd27, %rd3, %rd96;
	ld.local.u8 	%rs37, [%rd27+-1];
	setp.ne.s16 	%p41, %rs37, 0;
	@%p41 bra 	$L__BB0_86;
	mov.b16 	%rs38, 1;
	st.local.u8 	[%rd27+-1], %rs38;
$L__BB0_59:
	mov.b16 	%rs39, 0;
	st.local.u8 	[%rd3], %rs39;
	st.local.u8 	[%rd3+1], %rs39;
	st.local.u8 	[%rd3+2], %rs39;
	st.local.u8 	[%rd3+3], %rs39;
	st.local.u8 	[%rd3+4], %rs39;
	st.local.u8 	[%rd3+5], %rs39;
	st.local.u8 	[%rd3+6], %rs39;
	st.local.u8 	[%rd3+7], %rs39;
	st.local.u8 	[%rd3+8], %rs39;
	mul.hi.s32 	%r71, %r7, 1431655766;
	shr.u32 	%r72, %r71, 31;
	add.s32 	%r73, %r71, %r72;
	cvt.u16.u32 	%rs40, %r8;
	mul.lo.s16 	%rs41, %rs40, 86;
	shr.u16 	%rs42, %rs41, 15;
	shr.u16 	%rs43, %rs41, 8;
	add.s16 	%rs44, %rs43, %rs42;
	mul.lo.s16 	%rs45, %rs44, 3;
	sub.s16 	%rs46, %rs40, %rs45;
	cvt.u32.u16 	%r74, %rs46;
	cvt.s32.s8 	%r75, %r74;
	sub.s32 	%r76, %r8, %r75;
	mad.lo.s32 	%r77, %r73, 27, %r76;
	mul.wide.s32 	%rd97, %r77, 4;
	add.s64 	%rd28, %rd7, %rd97;
	ld.global.u32 	%r28, [%rd28];
	setp.eq.s32 	%p42, %r28, 0;
	@%p42 bra 	$L__BB0_62;
	cvt.s64.s32 	%rd98, %r28;
	add.s64 	%rd29, %rd3, %rd98;
	ld.local.u8 	%rs47, [%rd29+-1];
	setp.ne.s16 	%p43, %rs47, 0;
	@%p43 bra 	$L__BB0_86;
	mov.b16 	%rs48, 1;
	st.local.u8 	[%rd29+-1], %rs48;
$L__BB0_62:
	ld.global.u32 	%r29, [%rd28+4];
	setp.eq.s32 	%p44, %r29, 0;
	@%p44 bra 	$L__BB0_65;
	cvt.s64.s32 	%rd99, %r29;
	add.s64 	%rd30, %rd3, %rd99;
	ld.local.u8 	%rs49, [%rd30+-1];
	setp.ne.s16 	%p45, %rs49, 0;
	@%p45 bra 	$L__BB0_86;
	mov.b16 	%rs50, 1;
	st.local.u8 	[%rd30+-1], %rs50;
$L__BB0_65:
	ld.global.u32 	%r30, [%rd28+8];
	setp.eq.s32 	%p46, %r30, 0;
	@%p46 bra 	$L__BB0_68;
	cvt.s64.s32 	%rd100, %r30;
	add.s64 	%rd31, %rd3, %rd100;
	ld.local.u8 	%rs51, [%rd31+-1];
	setp.ne.s16 	%p47, %rs51, 0;
	@%p47 bra 	$L__BB0_86;
	mov.b16 	%rs52, 1;
	st.local.u8 	[%rd31+-1], %rs52;
$L__BB0_68:
	ld.global.u32 	%r31, [%rd28+36];
	setp.eq.s32 	%p48, %r31, 0;
	@%p48 bra 	$L__BB0_71;
	cvt.s64.s32 	%rd101, %r31;
	add.s64 	%rd32, %rd3, %rd101;
	ld.local.u8 	%rs53, [%rd32+-1];
	setp.ne.s16 	%p49, %rs53, 0;
	@%p49 bra 	$L__BB0_86;
	mov.b16 	%rs54, 1;
	st.local.u8 	[%rd32+-1], %rs54;
$L__BB0_71:
	ld.global.u32 	%r32, [%rd28+40];
	setp.eq.s32 	%p50, %r32, 0;
	@%p50 bra 	$L__BB0_74;
	cvt.s64.s32 	%rd102, %r32;
	add.s64 	%rd33, %rd3, %rd102;
	ld.local.u8 	%rs55, [%rd33+-1];
	setp.ne.s16 	%p51, %rs55, 0;
	@%p51 bra 	$L__BB0_86;
	mov.b16 	%rs56, 1;
	st.local.u8 	[%rd33+-1], %rs56;
$L__BB0_74:
	ld.global.u32 	%r33, [%rd28+44];
	setp.eq.s32 	%p52, %r33, 0;
	@%p52 bra 	$L__BB0_77;
	cvt.s64.s32 	%rd103, %r33;
	add.s64 	%rd34, %rd3, %rd103;
	ld.local.u8 	%rs57, [%rd34+-1];
	setp.ne.s16 	%p53, %rs57, 0;
	@%p53 bra 	$L__BB0_86;
	mov.b16 	%rs58, 1;
	st.local.u8 	[%rd34+-1], %rs58;
$L__BB0_77:
	ld.global.u32 	%r34, [%rd28+72];
	setp.eq.s32 	%p54, %r34, 0;
	@%p54 bra 	$L__BB0_80;
	cvt.s64.s32 	%rd104, %r34;
	add.s64 	%rd35, %rd3, %rd104;
	ld.local.u8 	%rs59, [%rd35+-1];
	setp.ne.s16 	%p55, %rs59, 0;
	@%p55 bra 	$L__BB0_86;
	mov.b16 	%rs60, 1;
	st.local.u8 	[%rd35+-1], %rs60;
$L__BB0_80:
	ld.global.u32 	%r35, [%rd28+76];
	setp.eq.s32 	%p56, %r35, 0;
	@%p56 bra 	$L__BB0_83;
	cvt.s64.s32 	%rd105, %r35;
	add.s64 	%rd36, %rd3, %rd105;
	ld.local.u8 	%rs61, [%rd36+-1];
	setp.ne.s16 	%p57, %rs61, 0;
	@%p57 bra 	$L__BB0_86;
	mov.b16 	%rs62, 1;
	st.local.u8 	[%rd36+-1], %rs62;
$L__BB0_83:
	ld.global.u32 	%r36, [%rd28+80];
	setp.eq.s32 	%p58, %r36, 0;
	@%p58 bra 	$L__BB0_85;
	cvt.s64.s32 	%rd106, %r36;
	add.s64 	%rd107, %rd3, %rd106;
	ld.local.u8 	%rs63, [%rd107+-1];
	setp.ne.s16 	%p59, %rs63, 0;
	@%p59 bra 	$L__BB0_86;
$L__BB0_85:
	add.s32 	%r88, %r88, 1;
	bra.uni 	$L__BB0_88;
$L__BB0_86:
	setp.lt.s32 	%p60, %r9, 9;
	@%p60 bra 	$L__BB0_88;
	mov.b32 	%r78, 0;
	st.global.u32 	[%rd8], %r78;
	add.s32 	%r88, %r88, -1;
$L__BB0_88:
	setp.lt.u32 	%p61, %r88, %r5;
	@%p61 bra 	$L__BB0_4;
$L__BB0_89:
	setp.ne.s32 	%p62, %r88, %r5;
	@%p62 bra 	$L__BB0_93;
	mov.b32 	%r80, 1;
	st.global.u32 	[%rd2], %r80;
	shl.b64 	%rd108, %rd6, 2;
	add.s64 	%rd109, %rd1, %rd108;
	add.s64 	%rd112, %rd109, 8;
	mov.b32 	%r90, 0;
	mov.u64 	%rd111, %rd4;
$L__BB0_91:
	ld.global.u32 	%r81, [%rd112+-8];
	st.global.u32 	[%rd111+-8], %r81;
	setp.eq.s32 	%p63, %r90, 80;
	@%p63 bra 	$L__BB0_93;
	ld.global.u32 	%r82, [%rd112+-4];
	st.global.u32 	[%rd111+-4], %r82;
	ld.global.u32 	%r83, [%rd112];
	st.global.u32 	[%rd111], %r83;
	ld.global.u32 	%r84, [%rd112+4];
	st.global.u32 	[%rd111+4], %r84;
	add.s32 	%r90, %r90, 4;
	add.s64 	%rd112, %rd112, 16;
	add.s64 	%rd111, %rd111, 16;
	bra.uni 	$L__BB0_91;
$L__BB0_93:
	add.s32 	%r86, %r86, %r3;
	ld.global.u32 	%r85, [%rd2];
	setp.eq.s32 	%p64, %r85, 0;
	setp.lt.s32 	%p65, %r86, %r44;
	and.pred  	%p66, %p64, %p65;
	@%p66 bra 	$L__BB0_2;
$L__BB0_94:
	ret;

}
	// .globl	_Z3BfsPiS_iS_S_S_
.visible .entry _Z3BfsPiS_iS_S_S_(
	.param .u64 .ptr .align 1 _Z3BfsPiS_iS_S_S__param_0,
	.param .u64 .ptr .align 1 _Z3BfsPiS_iS_S_S__param_1,
	.param .u32 _Z3BfsPiS_iS_S_S__param_2,
	.param .u64 .ptr .align 1 _Z3BfsPiS_iS_S_S__param_3,
	.param .u64 .ptr .align 1 _Z3BfsPiS_iS_S_S__param_4,
	.param .u64 .ptr .align 1 _Z3BfsPiS_iS_S_S__param_5
)
{
	.reg .pred 	%p<137>;
	.reg .b16 	%rs<8>;
	.reg .b32 	%r<328>;
	.reg .b64 	%rd<137>;

	ld.param.u64 	%rd28, [_Z3BfsPiS_iS_S_S__param_0];
	ld.param.u64 	%rd29, [_Z3BfsPiS_iS_S_S__param_1];
	ld.param.u32 	%r82, [_Z3BfsPiS_iS_S_S__param_2];
	ld.param.u64 	%rd26, [_Z3BfsPiS_iS_S_S__param_3];
	ld.param.u64 	%rd30, [_Z3BfsPiS_iS_S_S__param_4];
	ld.param.u64 	%rd27, [_Z3BfsPiS_iS_S_S__param_5];
	cvta.to.global.u64 	%rd1, %rd30;
	cvta.to.global.u64 	%rd2, %rd29;
	cvta.to.global.u64 	%rd3, %rd28;
	mov.u32 	%r83, %ctaid.x;
	mov.u32 	%r84, %ntid.x;
	mov.u32 	%r85, %tid.x;
	mad.lo.s32 	%r298, %r83, %r84, %r85;
	setp.ge.u32 	%p4, %r298, %r82;
	@%p4 bra 	$L__BB1_50;
	cvta.to.global.u64 	%rd4, %rd26;
	cvta.to.global.u64 	%rd5, %rd27;
$L__BB1_2:
	mul.lo.s32 	%r3, %r298, 81;
	setp.gt.u32 	%p5, %r3, -82;
	@%p5 bra 	$L__BB1_49;
	mov.u32 	%r299, %r3;
$L__BB1_4:
	mul.wide.s32 	%rd31, %r299, 4;
	add.s64 	%rd32, %rd3, %rd31;
	ld.global.u32 	%r5, [%rd32];
	setp.ne.s32 	%p6, %r5, 0;
	@%p6 bra 	$L__BB1_48;
	mad.lo.s32 	%r6, %r298, -81, %r299;
	mul.hi.s32 	%r87, %r6, 954437177;
	shr.u32 	%r88, %r87, 31;
	shr.s32 	%r89, %r87, 1;
	add.s32 	%r7, %r89, %r88;
	mul.lo.s32 	%r90, %r7, 9;
	sub.s32 	%r8, %r6, %r90;
	add.s32 	%r91, %r90, %r3;
	add.s32 	%r92, %r8, %r3;
	mul.hi.s32 	%r93, %r7, 1431655766;
	shr.u32 	%r94, %r93, 31;
	add.s32 	%r95, %r93, %r94;
	mul.lo.s32 	%r9, %r95, 3;
	cvt.u16.u32 	%rs1, %r8;
	mul.lo.s16 	%rs2, %rs1, 86;
	shr.u16 	%rs3, %rs2, 15;
	shr.u16 	%rs4, %rs2, 8;
	add.s16 	%rs5, %rs4, %rs3;
	mul.lo.s16 	%rs6, %rs5, 3;
	sub.s16 	%rs7, %rs1, %rs6;
	cvt.u32.u16 	%r96, %rs7;
	cvt.s32.s8 	%r97, %r96;
	sub.s32 	%r10, %r8, %r97;
	sub.s32 	%r98, %r97, %r8;
	add.s32 	%r99, %r98, 3;
	add.s32 	%r11, %r98, 2;
	and.b32  	%r12, %r99, 15;
	add.s32 	%r13, %r12, -1;
	and.b32  	%r14, %r99, 7;
	add.s32 	%r15, %r14, -1;
	mul.wide.u32 	%rd33, %r91, 4;
	add.s64 	%rd6, %rd3, %rd33;
	add.s32 	%r100, %r91, 1;
	mul.wide.u32 	%rd34, %r100, 4;
	add.s64 	%rd7, %rd3, %rd34;
	add.s32 	%r101, %r91, 2;
	mul.wide.u32 	%rd35, %r101, 4;
	add.s64 	%rd8, %rd3, %rd35;
	add.s32 	%r102, %r91, 3;
	mul.wide.u32 	%rd36, %r102, 4;
	add.s64 	%rd9, %rd3, %rd36;
	add.s32 	%r103, %r91, 4;
	mul.wide.u32 	%rd37, %r103, 4;
	add.s64 	%rd10, %rd3, %rd37;
	add.s32 	%r104, %r91, 5;
	mul.wide.u32 	%rd38, %r104, 4;
	add.s64 	%rd11, %rd3, %rd38;
	add.s32 	%r105, %r91, 6;
	mul.wide.u32 	%rd39, %r105, 4;
	add.s64 	%rd12, %rd3, %rd39;
	add.s32 	%r106, %r91, 7;
	mul.wide.u32 	%rd40, %r106, 4;
	add.s64 	%rd13, %rd3, %rd40;
	add.s32 	%r107, %r91, 8;
	mul.wide.u32 	%rd41, %r107, 4;
	add.s64 	%rd14, %rd3, %rd41;
	mul.wide.u32 	%rd42, %r92, 4;
	add.s64 	%rd15, %rd3, %rd42;
	add.s32 	%r108, %r92, 9;
	mul.wide.u32 	%rd43, %r108, 4;
	add.s64 	%rd16, %rd3, %rd43;
	add.s32 	%r109, %r92, 18;
	mul.wide.u32 	%rd44, %r109, 4;
	add.s64 	%rd17, %rd3, %rd44;
	add.s32 	%r110, %r92, 27;
	mul.wide.u32 	%rd45, %r110, 4;
	add.s64 	%rd18, %rd3, %rd45;
	add.s32 	%r111, %r92, 36;
	mul.wide.u32 	%rd46, %r111, 4;
	add.s64 	%rd19, %rd3, %rd46;
	add.s32 	%r112, %r92, 45;
	mul.wide.u32 	%rd47, %r112, 4;
	add.s64 	%rd20, %rd3, %rd47;
	add.s32 	%r113, %r92, 54;
	mul.wide.u32 	%rd48, %r113, 4;
	add.s64 	%rd21, %rd3, %rd48;
	add.s32 	%r114, %r92, 63;
	mul.wide.u32 	%rd49, %r114, 4;
	add.s64 	%rd22, %rd3, %rd49;
	add.s32 	%r115, %r92, 72;
	mul.wide.u32 	%rd50, %r115, 4;
	add.s64 	%rd23, %rd3, %rd50;
	and.b32  	%r16, %r99, 3;
	add.s32 	%r17, %r10, 7;
	sub.s32 	%r18, %r92, %r97;
	and.b32  	%r116, %r99, -16;
	neg.s32 	%r19, %r116;
	mov.b32 	%r300, 1;
$L__BB1_6:
	setp.gt.s32 	%p7, %r9, 2;
	ld.global.u32 	%r117, [%rd6];
	setp.ne.s32 	%p8, %r117, %r300;
	ld.global.u32 	%r119, [%rd7];
	setp.ne.s32 	%p9, %r119, %r300;
	ld.global.u32 	%r121, [%rd8];
	setp.ne.s32 	%p10, %r121, %r300;
	ld.global.u32 	%r123, [%rd9];
	setp.ne.s32 	%p11, %r123, %r300;
	ld.global.u32 	%r125, [%rd10];
	setp.ne.s32 	%p12, %r125, %r300;
	ld.global.u32 	%r127, [%rd11];
	setp.ne.s32 	%p13, %r127, %r300;
	ld.global.u32 	%r129, [%rd12];
	setp.ne.s32 	%p14, %r129, %r300;
	ld.global.u32 	%r131, [%rd13];
	setp.ne.s32 	%p15, %r131, %r300;
	ld.global.u32 	%r133, [%rd14];
	setp.ne.s32 	%p16, %r133, %r300;
	ld.global.u32 	%r135, [%rd15];
	setp.ne.s32 	%p17, %r135, %r300;
	ld.global.u32 	%r137, [%rd16];
	setp.ne.s32 	%p18, %r137, %r300;
	ld.global.u32 	%r139, [%rd17];
	setp.ne.s32 	%p19, %r139, %r300;
	ld.global.u32 	%r141, [%rd18];
	setp.ne.s32 	%p20, %r141, %r300;
	ld.global.u32 	%r143, [%rd19];
	setp.ne.s32 	%p21, %r143, %r300;
	ld.global.u32 	%r145, [%rd20];
	setp.ne.s32 	%p22, %r145, %r300;
	ld.global.u32 	%r147, [%rd21];
	setp.ne.s32 	%p23, %r147, %r300;
	ld.global.u32 	%r149, [%rd22];
	setp.ne.s32 	%p24, %r149, %r300;
	ld.global.u32 	%r151, [%rd23];
	setp.ne.s32 	%p25, %r151, %r300;
	and.pred  	%p26, %p25, %p24;
	and.pred  	%p27, %p26, %p23;
	and.pred  	%p28, %p27, %p22;
	and.pred  	%p29, %p28, %p21;
	and.pred  	%p30, %p29, %p20;
	and.pred  	%p31, %p30, %p19;
	and.pred  	%p32, %p31, %p18;
	and.pred  	%p33, %p32, %p17;
	and.pred  	%p34, %p33, %p16;
	and.pred  	%p35, %p34, %p15;
	and.pred  	%p36, %p35, %p14;
	and.pred  	%p37, %p36, %p13;
	and.pred  	%p38, %p37, %p12;
	and.pred  	%p39, %p38, %p11;
	and.pred  	%p40, %p39, %p10;
	and.pred  	%p41, %p40, %p9;
	and.pred  	%p136, %p41, %p8;
	@%p7 bra 	$L__BB1_25;
	selp.u32 	%r316, 1, 0, %p136;
	mov.u32 	%r301, %r9;
$L__BB1_8:
	setp.gt.s32 	%p42, %r10, 2;
	@%p42 bra 	$L__BB1_23;
	setp.lt.u32 	%p43, %r11, 15;
	mul.lo.s32 	%r24, %r301, 9;
	add.s32 	%r25, %r24, %r3;
	mov.u32 	%r311, %r10;
	@%p43 bra 	$L__BB1_13;
	add.s32 	%r304, %r18, %r24;
	mov.u32 	%r303, %r19;
	mov.u32 	%r305, %r17;
$L__BB1_11:
	.pragma "nounroll";
	mul.wide.u32 	%rd51, %r304, 4;
	add.s64 	%rd52, %rd3, %rd51;
	ld.global.u32 	%r153, [%rd52];
	setp.eq.s32 	%p44, %r153, %r300;
	add.s32 	%r155, %r304, 1;
	mul.wide.u32 	%rd53, %r155, 4;
	add.s64 	%rd54, %rd3, %rd53;
	ld.global.u32 	%r156, [%rd54];
	setp.eq.s32 	%p45, %r156, %r300;
	add.s32 	%r158, %r304, 2;
	mul.wide.u32 	%rd55, %r158, 4;
	add.s64 	%rd56, %rd3, %rd55;
	ld.global.u32 	%r159, [%rd56];
	setp.eq.s32 	%p46, %r159, %r300;
	add.s32 	%r161, %r304, 3;
	mul.wide.u32 	%rd57, %r161, 4;
	add.s64 	%rd58, %rd3, %rd57;
	ld.global.u32 	%r162, [%rd58];
	setp.eq.s32 	%p47, %r162, %r300;
	add.s32 	%r164, %r304, 4;
	mul.wide.u32 	%rd59, %r164, 4;
	add.s64 	%rd60, %rd3, %rd59;
	ld.global.u32 	%r165, [%rd60];
	setp.eq.s32 	%p48, %r165, %r300;
	add.s32 	%r167, %r304, 5;
	mul.wide.u32 	%rd61, %r167, 4;
	add.s64 	%rd62, %rd3, %rd61;
	ld.global.u32 	%r168, [%rd62];
	setp.eq.s32 	%p49, %r168, %r300;
	add.s32 	%r170, %r304, 6;
	mul.wide.u32 	%rd63, %r170, 4;
	add.s64 	%rd64, %rd3, %rd63;
	ld.global.u32 	%r171, [%rd64];
	setp.eq.s32 	%p50, %r171, %r300;
	add.s32 	%r173, %r304, 7;
	mul.wide.u32 	%rd65, %r173, 4;
	add.s64 	%rd66, %rd3, %rd65;
	ld.global.u32 	%r174, [%rd66];
	setp.eq.s32 	%p51, %r174, %r300;
	add.s32 	%r176, %r304, 8;
	mul.wide.u32 	%rd67, %r176, 4;
	add.s64 	%rd68, %rd3, %rd67;
	ld.global.u32 	%r177, [%rd68];
	setp.eq.s32 	%p52, %r177, %r300;
	add.s32 	%r179, %r304, 9;
	mul.wide.u32 	%rd69, %r179, 4;
	add.s64 	%rd70, %rd3, %rd69;
	ld.global.u32 	%r180, [%rd70];
	setp.eq.s32 	%p53, %r180, %r300;
	add.s32 	%r182, %r304, 10;
	mul.wide.u32 	%rd71, %r182, 4;
	add.s64 	%rd72, %rd3, %rd71;
	ld.global.u32 	%r183, [%rd72];
	setp.eq.s32 	%p54, %r183, %r300;
	add.s32 	%r185, %r304, 11;
	mul.wide.u32 	%rd73, %r185, 4;
	add.s64 	%rd74, %rd3, %rd73;
	ld.global.u32 	%r186, [%rd74];
	setp.eq.s32 	%p55, %r186, %r300;
	add.s32 	%r188, %r304, 12;
	mul.wide.u32 	%rd75, %r188, 4;
	add.s64 	%rd76, %rd3, %rd75;
	ld.global.u32 	%r189, [%rd76];
	setp.eq.s32 	%p56, %r189, %r300;
	add.s32 	%r191, %r304, 13;
	mul.wide.u32 	%rd77, %r191, 4;
	add.s64 	%rd78, %rd3, %rd77;
	ld.global.u32 	%r192, [%rd78];
	setp.eq.s32 	%p57, %r192, %r300;
	add.s32 	%r194, %r304, 14;
	mul.wide.u32 	%rd79, %r194, 4;
	add.s64 	%rd80, %rd3, %rd79;
	ld.global.u32 	%r195, [%rd80];
	setp.eq.s32 	%p58, %r195, %r300;
	add.s32 	%r197, %r304, 15;
	mul.wide.u32 	%rd81, %r197, 4;
	add.s64 	%rd82, %rd3, %rd81;
	ld.global.u32 	%r198, [%rd82];
	setp.eq.s32 	%p59, %r198, %r300;
	selp.b32 	%r199, 0, %r316, %p44;
	selp.b32 	%r200, 0, %r199, %p45;
	selp.b32 	%r201, 0, %r200, %p46;
	selp.b32 	%r202, 0, %r201, %p47;
	selp.b32 	%r203, 0, %r202, %p48;
	selp.b32 	%r204, 0, %r203, %p49;
	selp.b32 	%r205, 0, %r204, %p50;
	selp.b32 	%r206, 0, %r205, %p51;
	selp.b32 	%r207, 0, %r206, %p52;
	selp.b32 	%r208, 0, %r207, %p53;
	selp.b32 	%r209, 0, %r208, %p54;
	selp.b32 	%r210, 0, %r209, %p55;
	selp.b32 	%r211, 0, %r210, %p56;
	selp.b32 	%r212, 0, %r211, %p57;
	selp.b32 	%r213, 0, %r212, %p58;
	selp.b32 	%r316, 0, %r213, %p59;
	add.s32 	%r305, %r305, 16;
	add.s32 	%r304, %r304, 16;
	add.s32 	%r303, %r303, 16;
	setp.ne.s32 	%p60, %r303, 0;
	@%p60 bra 	$L__BB1_11;
	add.s32 	%r311, %r305, -7;
$L__BB1_13:
	setp.eq.s32 	%p61, %r12, 0;
	@%p61 bra 	$L__BB1_23;
	setp.lt.u32 	%p62, %r13, 7;
	@%p62 bra 	$L__BB1_16;
	add.s32 	%r215, %r25, %r311;
	mul.wide.u32 	%rd83, %r215, 4;
	add.s64 	%rd84, %rd3, %rd83;
	ld.global.u32 	%r216, [%rd84];
	setp.eq.s32 	%p63, %r216, %r300;
	add.s32 	%r218, %r215, 1;
	mul.wide.u32 	%rd85, %r218, 4;
	add.s64 	%rd86, %rd3, %rd85;
	ld.global.u32 	%r219, [%rd86];
	setp.eq.s32 	%p64, %r219, %r300;
	add.s32 	%r221, %r215, 2;
	mul.wide.u32 	%rd87, %r221, 4;
	add.s64 	%rd88, %rd3, %rd87;
	ld.global.u32 	%r222, [%rd88];
	setp.eq.s32 	%p65, %r222, %r300;
	add.s32 	%r224, %r215, 3;
	mul.wide.u32 	%rd89, %r224, 4;
	add.s64 	%rd90, %rd3, %rd89;
	ld.global.u32 	%r225, [%rd90];
	setp.eq.s32 	%p66, %r225, %r300;
	add.s32 	%r227, %r215, 4;
	mul.wide.u32 	%rd91, %r227, 4;
	add.s64 	%rd92, %rd3, %rd91;
	ld.global.u32 	%r228, [%rd92];
	setp.eq.s32 	%p67, %r228, %r300;
	add.s32 	%r230, %r215, 5;
	mul.wide.u32 	%rd93, %r230, 4;
	add.s64 	%rd94, %rd3, %rd93;
	ld.global.u32 	%r231, [%rd94];
	setp.eq.s32 	%p68, %r231, %r300;
	add.s32 	%r233, %r215, 6;
	mul.wide.u32 	%rd95, %r233, 4;
	add.s64 	%rd96, %rd3, %rd95;
	ld.global.u32 	%r234, [%rd96];
	setp.eq.s32 	%p69, %r234, %r300;
	add.s32 	%r236, %r215, 7;
	mul.wide.u32 	%rd97, %r236, 4;
	add.s64 	%rd98, %rd3, %rd97;
	ld.global.u32 	%r237, [%rd98];
	setp.eq.s32 	%p70, %r237, %r300;
	selp.b32 	%r238, 0, %r316, %p63;
	selp.b32 	%r239, 0, %r238, %p64;
	selp.b32 	%r240, 0, %r239, %p65;
	selp.b32 	%r241, 0, %r240, %p66;
	selp.b32 	%r242, 0, %r241, %p67;
	selp.b32 	%r243, 0, %r242, %p68;
	selp.b32 	%r244, 0, %r243, %p69;
	selp.b32 	%r316, 0, %r244, %p70;
	add.s32 	%r311, %r311, 8;
$L__BB1_16:
	setp.eq.s32 	%p71, %r14, 0;
	@%p71 bra 	$L__BB1_23;
	setp.lt.u32 	%p72, %r15, 3;
	@%p72 bra 	$L__BB1_19;
	add.s32 	%r246, %r25, %r311;
	mul.wide.u32 	%rd99, %r246, 4;
	add.s64 	%rd100, %rd3, %rd99;
	ld.global.u32 	%r247, [%rd100];
	setp.eq.s32 	%p73, %r247, %r300;
	add.s32 	%r249, %r246, 1;
	mul.wide.u32 	%rd101, %r249, 4;
	add.s64 	%rd102, %rd3, %rd101;
	ld.global.u32 	%r250, [%rd102];
	setp.eq.s32 	%p74, %r250, %r300;
	add.s32 	%r252, %r246, 2;
	mul.wide.u32 	%rd103, %r252, 4;
	add.s64 	%rd104, %rd3, %rd103;
	ld.global.u32 	%r253, [%rd104];
	setp.eq.s32 	%p75, %r253, %r300;
	add.s32 	%r255, %r246, 3;
	mul.wide.u32 	%rd105, %r255, 4;
	add.s64 	%rd106, %rd3, %rd105;
	ld.global.u32 	%r256, [%rd106];
	setp.eq.s32 	%p76, %r256, %r300;
	selp.b32 	%r257, 0, %r316, %p73;
	selp.b32 	%r258, 0, %r257, %p74;
	selp.b32 	%r259, 0, %r258, %p75;
	selp.b32 	%r316, 0, %r259, %p76;
	add.s32 	%r311, %r311, 4;
$L__BB1_19:
	setp.eq.s32 	%p77, %r16, 0;
	@%p77 bra 	$L__BB1_23;
	setp.eq.s32 	%p78, %r16, 1;
	add.s32 	%r49, %r25, %r311;
	mul.wide.u32 	%rd107, %r49, 4;
	add.s64 	%rd108, %rd3, %rd107;
	ld.global.u32 	%r260, [%rd108];
	setp.eq.s32 	%p79, %r260, %r300;
	selp.b32 	%r316, 0, %r316, %p79;
	@%p78 bra 	$L__BB1_23;
	setp.eq.s32 	%p80, %r16, 2;
	add.s32 	%r261, %r49, 1;
	mul.wide.u32 	%rd109, %r261, 4;
	add.s64 	%rd110, %rd3, %rd109;
	ld.global.u32 	%r262, [%rd110];
	setp.eq.s32 	%p81, %r262, %r300;
	selp.b32 	%r316, 0, %r316, %p81;
	@%p80 bra 	$L__BB1_23;
	add.s32 	%r263, %r49, 2;
	mul.wide.u32 	%rd111, %r263, 4;
	add.s64 	%rd112, %rd3, %rd111;
	ld.global.u32 	%r264, [%rd112];
	setp.eq.s32 	%p82, %r264, %r300;
	selp.b32 	%r316, 0, %r316, %p82;
$L__BB1_23:
	add.s32 	%r301, %r301, 1;
	setp.ne.s32 	%p83, %r301, 3;
	@%p83 bra 	$L__BB1_8;
	setp.eq.s32 	%p136, %r316, 1;
$L__BB1_25:
	not.pred 	%p84, %p136;
	@%p84 bra 	$L__BB1_47;
	atom.global.add.u32 	%r55, [%rd4], 1;
	mul.lo.s32 	%r56, %r55, 81;
	mov.b32 	%r317, 0;
	mov.u32 	%r319, %r317;
$L__BB1_27:
	setp.eq.s32 	%p85, %r8, 0;
	mul.lo.s32 	%r59, %r317, 9;
	add.s32 	%r266, %r59, %r3;
	add.s32 	%r267, %r59, %r56;
	setp.eq.s32 	%p86, %r317, %r7;
	mul.wide.s32 	%rd113, %r266, 4;
	add.s64 	%rd24, %rd3, %rd113;
	ld.global.u32 	%r268, [%rd24];
	mul.wide.s32 	%rd114, %r267, 4;
	add.s64 	%rd25, %rd2, %rd114;
	st.global.u32 	[%rd25], %r268;
	setp.ne.s32 	%p87, %r268, 0;
	and.pred  	%p88, %p86, %p85;
	or.pred  	%p89, %p87, %p88;
	@%p89 bra 	$L__BB1_29;
	add.s32 	%r269, %r319, %r56;
	mul.wide.s32 	%rd115, %r269, 4;
	add.s64 	%rd116, %rd1, %rd115;
	st.global.u32 	[%rd116], %r59;
	add.s32 	%r319, %r319, 1;
$L__BB1_29:
	setp.eq.s32 	%p91, %r8, 1;
	ld.global.u32 	%r270, [%rd24+4];
	st.global.u32 	[%rd25+4], %r270;
	setp.ne.s32 	%p92, %r270, 0;
	and.pred  	%p93, %p86, %p91;
	or.pred  	%p94, %p92, %p93;
	@%p94 bra 	$L__BB1_31;
	add.s32 	%r271, %r59, 1;
	add.s32 	%r272, %r319, %r56;
	mul.wide.s32 	%rd117, %r272, 4;
	add.s64 	%rd118, %rd1, %rd117;
	st.global.u32 	[%rd118], %r271;
	add.s32 	%r319, %r319, 1;
$L__BB1_31:
	setp.eq.s32 	%p96, %r8, 2;
	ld.global.u32 	%r273, [%rd24+8];
	st.global.u32 	[%rd25+8], %r273;
	setp.ne.s32 	%p97, %r273, 0;
	and.pred  	%p98, %p86, %p96;
	or.pred  	%p99, %p97, %p98;
	@%p99 bra 	$L__BB1_33;
	add.s32 	%r274, %r59, 2;
	add.s32 	%r275, %r319, %r56;
	mul.wide.s32 	%rd119, %r275, 4;
	add.s64 	%rd120, %rd1, %rd119;
	st.global.u32 	[%rd120], %r274;
	add.s32 	%r319, %r319, 1;
$L__BB1_33:
	setp.eq.s32 	%p101, %r8, 3;
	ld.global.u32 	%r276, [%rd24+12];
	st.global.u32 	[%rd25+12], %r276;
	setp.ne.s32 	%p102, %r276, 0;
	and.pred  	%p103, %p86, %p101;
	or.pred  	%p104, %p102, %p103;
	@%p104 bra 	$L__BB1_35;
	add.s32 	%r277, %r59, 3;
	add.s32 	%r278, %r319, %r56;
	mul.wide.s32 	%rd121, %r278, 4;
	add.s64 	%rd122, %rd1, %rd121;
	st.global.u32 	[%rd122], %r277;
	add.s32 	%r319, %r319, 1;
$L__BB1_35:
	setp.eq.s32 	%p106, %r8, 4;
	ld.global.u32 	%r279, [%rd24+16];
	st.global.u32 	[%rd25+16], %r279;
	setp.ne.s32 	%p107, %r279, 0;
	and.pred  	%p108, %p86, %p106;
	or.pred  	%p109, %p107, %p108;
	@%p109 bra 	$L__BB1_37;
	add.s32 	%r280, %r59, 4;
	add.s32 	%r281, %r319, %r56;
	mul.wide.s32 	%rd123, %r281, 4;
	add.s64 	%rd124, %rd1, %rd123;
	st.global.u32 	[%rd124], %r280;
	add.s32 	%r319, %r319, 1;
$L__BB1_37:
	setp.eq.s32 	%p111, %r8, 5;
	ld.global.u32 	%r282, [%rd24+20];
	st.global.u32 	[%rd25+20], %r282;
	setp.ne.s32 	%p112, %r282, 0;
	and.pred  	%p113, %p86, %p111;
	or.pred  	%p114, %p112, %p113;
	@%p114 bra 	$L__BB1_39;
	add.s32 	%r283, %r59, 5;
	add.s32 	%r284, %r319, %r56;
	mul.wide.s32 	%rd125, %r284, 4;
	add.s64 	%rd126, %rd1, %rd125;
	st.global.u32 	[%rd126], %r283;
	add.s32 	%r319, %r319, 1;
$L__BB1_39:
	setp.eq.s32 	%p116, %r8, 6;
	ld.global.u32 	%r285, [%rd24+24];
	st.global.u32 	[%rd25+24], %r285;
	setp.ne.s32 	%p117, %r285, 0;
	and.pred  	%p118, %p86, %p116;
	or.pred  	%p119, %p117, %p118;
	@%p119 bra 	$L__BB1_41;
	add.s32 	%r286, %r59, 6;
	add.s32 	%r287, %r319, %r56;
	mul.wide.s32 	%rd127, %r287, 4;
	add.s64 	%rd128, %rd1, %rd127;
	st.global.u32 	[%rd128], %r286;
	add.s32 	%r319, %r319, 1;
$L__BB1_41:
	setp.eq.s32 	%p121, %r8, 7;
	ld.global.u32 	%r288, [%rd24+28];
	st.global.u32 	[%rd25+28], %r288;
	setp.ne.s32 	%p122, %r288, 0;
	and.pred  	%p123, %p86, %p121;
	or.pred  	%p124, %p122, %p123;
	@%p124 bra 	$L__BB1_43;
	add.s32 	%r289, %r59, 7;
	add.s32 	%r290, %r319, %r56;
	mul.wide.s32 	%rd129, %r290, 4;
	add.s64 	%rd130, %rd1, %rd129;
	st.global.u32 	[%rd130], %r289;
	add.s32 	%r319, %r319, 1;
$L__BB1_43:
	setp.eq.s32 	%p126, %r8, 8;
	ld.global.u32 	%r291, [%rd24+32];
	st.global.u32 	[%rd25+32], %r291;
	setp.ne.s32 	%p127, %r291, 0;
	and.pred  	%p128, %p86, %p126;
	or.pred  	%p129, %p127, %p128;
	@%p129 bra 	$L__BB1_45;
	add.s32 	%r292, %r59, 8;
	add.s32 	%r293, %r319, %r56;
	mul.wide.s32 	%rd131, %r293, 4;
	add.s64 	%rd132, %rd1, %rd131;
	st.global.u32 	[%rd132], %r292;
	add.s32 	%r319, %r319, 1;
$L__BB1_45:
	add.s32 	%r317, %r317, 1;
	setp.ne.s32 	%p130, %r317, 9;
	@%p130 bra 	$L__BB1_27;
	mul.wide.s32 	%rd133, %r55, 4;
	add.s64 	%rd134, %rd5, %rd133;
	st.global.u32 	[%rd134], %r319;
	add.s32 	%r294, %r6, %r56;
	mul.wide.s32 	%rd135, %r294, 4;
	add.s64 	%rd136, %rd2, %rd135;
	st.global.u32 	[%rd136], %r300;
$L__BB1_47:
	add.s32 	%r300, %r300, 1;
	setp.ne.s32 	%p131, %r300, 10;
	@%p131 bra 	$L__BB1_6;
$L__BB1_48:
	setp.ne.s32 	%p132, %r5, 0;
	add.s32 	%r299, %r299, 1;
	add.s32 	%r295, %r3, 81;
	setp.lt.u32 	%p133, %r299, %r295;
	and.pred  	%p134, %p132, %p133;
	@%p134 bra 	$L__BB1_4;
$L__BB1_49:
	mov.u32 	%r296, %ntid.x;
	mov.u32 	%r297, %nctaid.x;
	mad.lo.s32 	%r298, %r296, %r297, %r298;
	setp.lt.u32 	%p135, %r298, %r82;
	@%p135 bra 	$L__BB1_2;
$L__BB1_50:
	ret;

}


// ===== COMPILED SASS (sm_100) =====

	.target	sm_100

	.elftype	@"ET_EXEC"


//--------------------- .note.nv.tkinfo           --------------------------
	.section	.note.nv.tkinfo,"",@"SHT_NOTE"
	.sectionflags	@"SHF_NOTE_NV_TKINFO"
	.tkinfo
        /*0018*/ 	.word	0x00000002
        /*0030*/ 	.string	""
        /*0030*/ 	.string	"ptxas"
        /*0030*/ 	.string	"Cuda compilation tools, release 13.0, V13.0.88"
        /*0030*/ 	.string	"Build cuda_13.0.r13.0/compiler.36424714_0"
        /*0030*/ 	.string	"-arch sm_100 -m 64 "



//--------------------- .note.nv.cuinfo           --------------------------
	.section	.note.nv.cuinfo,"",@"SHT_NOTE"
	.sectionflags	@"SHF_NOTE_NV_CUINFO"
        /*0018*/ 	.short	0x0002
        /*001a*/ 	.short	0x0064
        /*001c*/ 	.short	0x0082
	.zero		2


//--------------------- .nv.info                  --------------------------
	.section	.nv.info,"",@"SHT_CUDA_INFO"
	.align	4


	//----- nvinfo : EIATTR_REGCOUNT
	.align		4
        /*0000*/ 	.byte	0x04, 0x2f
        /*0002*/ 	.short	(.L_1 - .L_0)
	.align		4
.L_0:
        /*0004*/ 	.word	index@(_Z9BacktrackPiiS_S_S_S_)
        /*0008*/ 	.word	0x0000001a


	//----- nvinfo : EIATTR_FRAME_SIZE
	.align		4
.L_1:
        /*000c*/ 	.byte	0x04, 0x11
        /*000e*/ 	.short	(.L_3 - .L_2)
	.align		4
.L_2:
        /*0010*/ 	.word	index@(_Z9BacktrackPiiS_S_S_S_)
        /*0014*/ 	.word	0x00000010


	//----- nvinfo : EIATTR_REGCOUNT
	.align		4
.L_3:
        /*0018*/ 	.byte	0x04, 0x2f
        /*001a*/ 	.short	(.L_5 - .L_4)
	.align		4
.L_4:
        /*001c*/ 	.word	index@(_Z3BfsPiS_iS_S_S_)
        /*0020*/ 	.word	0x00000030


	//----- nvinfo : EIATTR_FRAME_SIZE
	.align		4
.L_5:
        /*0024*/ 	.byte	0x04, 0x11
        /*0026*/ 	.short	(.L_7 - .L_6)
	.align		4
.L_6:
        /*0028*/ 	.word	index@(_Z3BfsPiS_iS_S_S_)
        /*002c*/ 	.word	0x00000000


	//----- nvinfo : EIATTR_MIN_STACK_SIZE
	.align		4
.L_7:
        /*0030*/ 	.byte	0x04, 0x12
        /*0032*/ 	.short	(.L_9 - .L_8)
	.align		4
.L_8:
        /*0034*/ 	.word	index@(_Z3BfsPiS_iS_S_S_)
        /*0038*/ 	.word	0x00000000


	//----- nvinfo : EIATTR_MIN_STACK_SIZE
	.align		4
.L_9:
        /*003c*/ 	.byte	0x04, 0x12
        /*003e*/ 	.short	(.L_11 - .L_10)
	.align		4
.L_10:
        /*0040*/ 	.word	index@(_Z9BacktrackPiiS_S_S_S_)
        /*0044*/ 	.word	0x00000010
.L_11:


//--------------------- .nv.compat                --------------------------
	.section	.nv.compat,"",@"SHT_CUDA_COMPAT_INFO"
	.align	4
        /*0000*/ 	.byte	0x02, 0x09, 0x00, 0x00, 0x02, 0x02, 0x01, 0x00, 0x02, 0x05, 0x05, 0x00, 0x03, 0x07, 0x01, 0x01
        /*0010*/ 	.byte	0x02, 0x03, 0x00, 0x00, 0x02, 0x06, 0x01, 0x00, 0x04, 0x0b, 0x08, 0x00, 0x09, 0x00, 0x00, 0x00
        /*0020*/ 	.byte	0x00, 0x00, 0x00, 0x00


//--------------------- .nv.info._Z3BfsPiS_iS_S_S_ --------------------------
	.section	.nv.info._Z3BfsPiS_iS_S_S_,"",@"SHT_CUDA_INFO"
	.sectionflags	@""
	.align	4


	//----- nvinfo : EIATTR_CUDA_API_VERSION
	.align		4
        /*0000*/ 	.byte	0x04, 0x37
        /*0002*/ 	.short	(.L_13 - .L_12)
.L_12:
        /*0004*/ 	.word	0x00000082


	//----- nvinfo : EIATTR_KPARAM_INFO
	.align		4
.L_13:
        /*0008*/ 	.byte	0x04, 0x17
        /*000a*/ 	.short	(.L_15 - .L_14)
.L_14:
        /*000c*/ 	.word	0x00000000
        /*0010*/ 	.short	0x0005
        /*0012*/ 	.short	0x0028
        /*0014*/ 	.byte	0x00, 0xf5, 0x21, 0x00


	//----- nvinfo : EIATTR_KPARAM_INFO
	.align		4
.L_15:
        /*0018*/ 	.byte	0x04, 0x17
        /*001a*/ 	.short	(.L_17 - .L_16)
.L_16:
        /*001c*/ 	.word	0x00000000
        /*0020*/ 	.short	0x0004
        /*0022*/ 	.short	0x0020
        /*0024*/ 	.byte	0x00, 0xf5, 0x21, 0x00


	//----- nvinfo : EIATTR_KPARAM_INFO
	.align		4
.L_17:
        /*0028*/ 	.byte	0x04, 0x17
        /*002a*/ 	.short	(.L_19 - .L_18)
.L_18:
        /*002c*/ 	.word	0x00000000
        /*0030*/ 	.short	0x0003
        /*0032*/ 	.short	0x0018
        /*0034*/ 	.byte	0x00, 0xf5, 0x21, 0x00


	//----- nvinfo : EIATTR_KPARAM_INFO
	.align		4
.L_19:
        /*0038*/ 	.byte	0x04, 0x17
        /*003a*/ 	.short	(.L_21 - .L_20)
.L_20:
        /*003c*/ 	.word	0x00000000
        /*0040*/ 	.short	0x0002
        /*0042*/ 	.short	0x0010
        /*0044*/ 	.byte	0x00, 0xf0, 0x11, 0x00


	//----- nvinfo : EIATTR_KPARAM_INFO
	.align		4
.L_21:
        /*0048*/ 	.byte	0x04, 0x17
        /*004a*/ 	.short	(.L_23 - .L_22)
.L_22:
        /*004c*/ 	.word	0x00000000
        /*0050*/ 	.short	0x0001
        /*0052*/ 	.short	0x0008
        /*0054*/ 	.byte	0x00, 0xf5, 0x21, 0x00


	//----- nvinfo : EIATTR_KPARAM_INFO
	.align		4
.L_23:
        /*0058*/ 	.byte	0x04, 0x17
        /*005a*/ 	.short	(.L_25 - .L_24)
.L_24:
        /*005c*/ 	.word	0x00000000
        /*0060*/ 	.short	0x0000
        /*0062*/ 	.short	0x0000
        /*0064*/ 	.byte	0x00, 0xf5, 0x21, 0x00


	//----- nvinfo : EIATTR_SPARSE_MMA_MASK
	.align		4
.L_25:
        /*0068*/ 	.byte	0x03, 0x50
        /*006a*/ 	.short	0x0000


	//----- nvinfo : EIATTR_MAXREG_COUNT
	.align		4
        /*006c*/ 	.byte	0x03, 0x1b
        /*006e*/ 	.short	0x00ff


	//----- nvinfo : EIATTR_MERCURY_ISA_VERSION
	.align		4
        /*0070*/ 	.byte	0x03, 0x5f
        /*0072*/ 	.short	0x0101


	//----- nvinfo : EIATTR_INT_WARP_WIDE_INSTR_OFFSETS
	.align		4
        /*0074*/ 	.byte	0x04, 0x31
        /*0076*/ 	.short	(.L_27 - .L_26)


	//   ....[0]....
.L_26:
        /*0078*/ 	.word	0x00001540


	//   ....[1]....
        /*007c*/ 	.word	0x000015f0


	//----- nvinfo : EIATTR_VRC_CTA_INIT_COUNT
	.align		4
.L_27:
        /*0080*/ 	.byte	0x02, 0x4a
	.zero		1
	.zero		1


	//----- nvinfo : EIATTR_EXIT_INSTR_OFFSETS
	.align		4
        /*0084*/ 	.byte	0x04, 0x1c
        /*0086*/ 	.short	(.L_29 - .L_28)


	//   ....[0]....
.L_28:
        /*0088*/ 	.word	0x00000070


	//   ....[1]....
        /*008c*/ 	.word	0x00001dc0


	//----- nvinfo : EIATTR_CRS_STACK_SIZE
	.align		4
.L_29:
        /*0090*/ 	.byte	0x04, 0x1e
        /*0092*/ 	.short	(.L_31 - .L_30)
.L_30:
        /*0094*/ 	.word	0x00000000


	//----- nvinfo : EIATTR_CBANK_PARAM_SIZE
	.align		4
.L_31:
        /*0098*/ 	.byte	0x03, 0x19
        /*009a*/ 	.short	0x0030


	//----- nvinfo : EIATTR_PARAM_CBANK
	.align		4
        /*009c*/ 	.byte	0x04, 0x0a
        /*009e*/ 	.short	(.L_33 - .L_32)
	.align		4
.L_32:
        /*00a0*/ 	.word	index@(.nv.constant0._Z3BfsPiS_iS_S_S_)
        /*00a4*/ 	.short	0x0380
        /*00a6*/ 	.short	0x0030


	//----- nvinfo : EIATTR_SW_WAR
	.align		4
.L_33:
        /*00a8*/ 	.byte	0x04, 0x36
        /*00aa*/ 	.short	(.L_35 - .L_34)
.L_34:
        /*00ac*/ 	.word	0x00000008
.L_35:


//--------------------- .nv.info._Z9BacktrackPiiS_S_S_S_ --------------------------
	.section	.nv.info._Z9BacktrackPiiS_S_S_S_,"",@"SHT_CUDA_INFO"
	.sectionflags	@""
	.align	4


	//----- nvinfo : EIATTR_CUDA_API_VERSION
	.align		4
        /*0000*/ 	.byte	0x04, 0x37
        /*0002*/ 	.short	(.L_37 - .L_36)
.L_36:
        /*0004*/ 	.word	0x00000082


	//----- nvinfo : EIATTR_KPARAM_INFO
	.align		4
.L_37:
        /*0008*/ 	.byte	0x04, 0x17
        /*000a*/ 	.short	(.L_39 - .L_38)
.L_38:
        /*000c*/ 	.word	0x00000000
        /*0010*/ 	.short	0x0005
        /*0012*/ 	.short	0x0028
        /*0014*/ 	.byte	0x00, 0xf5, 0x21, 0x00


	//----- nvinfo : EIATTR_KPARAM_INFO
	.align		4
.L_39:
        /*0018*/ 	.byte	0x04, 0x17
        /*001a*/ 	.short	(.L_41 - .L_40)
.L_40:
        /*001c*/ 	.word	0x00000000
        /*0020*/ 	.short	0x0004
        /*0022*/ 	.short	0x0020
        /*0024*/ 	.byte	0x00, 0xf5, 0x21, 0x00


	//----- nvinfo : EIATTR_KPARAM_INFO
	.align		4
.L_41:
        /*0028*/ 	.byte	0x04, 0x17
        /*002a*/ 	.short	(.L_43 - .L_42)
.L_42:
        /*002c*/ 	.word	0x00000000
        /*0030*/ 	.short	0x0003
        /*0032*/ 	.short	0x0018
        /*0034*/ 	.byte	0x00, 0xf5, 0x21, 0x00


	//----- nvinfo : EIATTR_KPARAM_INFO
	.align		4
.L_43:
        /*0038*/ 	.byte	0x04, 0x17
        /*003a*/ 	.short	(.L_45 - .L_44)
.L_44:
        /*003c*/ 	.word	0x00000000
        /*0040*/ 	.short	0x0002
        /*0042*/ 	.short	0x0010
        /*0044*/ 	.byte	0x00, 0xf5, 0x21, 0x00


	//----- nvinfo : EIATTR_KPARAM_INFO
	.align		4
.L_45:
        /*0048*/ 	.byte	0x04, 0x17
        /*004a*/ 	.short	(.L_47 - .L_46)
.L_46:
        /*004c*/ 	.word	0x00000000
        /*0050*/ 	.short	0x0001
        /*0052*/ 	.short	0x0008
        /*0054*/ 	.byte	0x00, 0xf0, 0x11, 0x00


	//----- nvinfo : EIATTR_KPARAM_INFO
	.align		4
.L_47:
        /*0058*/ 	.byte	0x04, 0x17
        /*005a*/ 	.short	(.L_49 - .L_48)
.L_48:
        /*005c*/ 	.word	0x00000000
        /*0060*/ 	.short	0x0000
        /*0062*/ 	.short	0x0000
        /*0064*/ 	.byte	0x00, 0xf5, 0x21, 0x00


	//----- nvinfo : EIATTR_SPARSE_MMA_MASK
	.align		4
.L_49:
        /*0068*/ 	.byte	0x03, 0x50
        /*006a*/ 	.short	0x0000


	//----- nvinfo : EIATTR_MAXREG_COUNT
	.align		4
        /*006c*/ 	.byte	0x03, 0x1b
        /*006e*/ 	.short	0x00ff


	//----- nvinfo : EIATTR_MERCURY_ISA_VERSION
	.align		4
        /*0070*/ 	.byte	0x03, 0x5f
        /*0072*/ 	.short	0x0101


	//----- nvinfo : EIATTR_VRC_CTA_INIT_COUNT
	.align		4
        /*0074*/ 	.byte	0x02, 0x4a
	.zero		1
	.zero		1


	//----- nvinfo : EIATTR_EXIT_INSTR_OFFSETS
	.align		4
        /*0078*/ 	.byte	0x04, 0x1c
        /*007a*/ 	.short	(.L_51 - .L_50)


	//   ....[0]....
.L_50:
        /*007c*/ 	.word	0x000000c0


	//   ....[1]....
        /*0080*/ 	.word	0x00002260


	//----- nvinfo : EIATTR_CRS_STACK_SIZE
	.align		4
.L_51:
        /*0084*/ 	.byte	0x04, 0x1e
        /*0086*/ 	.short	(.L_53 - .L_52)
.L_52:
        /*0088*/ 	.word	0x00000000


	//----- nvinfo : EIATTR_CBANK_PARAM_SIZE
	.align		4
.L_53:
        /*008c*/ 	.byte	0x03, 0x19
        /*008e*/ 	.short	0x0030


	//----- nvinfo : EIATTR_PARAM_CBANK
	.align		4
        /*0090*/ 	.byte	0x04, 0x0a
        /*0092*/ 	.short	(.L_55 - .L_54)
	.align		4
.L_54:
        /*0094*/ 	.word	index@(.nv.constant0._Z9BacktrackPiiS_S_S_S_)
        /*0098*/ 	.short	0x0380
        /*009a*/ 	.short	0x0030


	//----- nvinfo : EIATTR_SW_WAR
	.align		4
.L_55:
        /*009c*/ 	.byte	0x04, 0x36
        /*009e*/ 	.short	(.L_57 - .L_56)
.L_56:
        /*00a0*/ 	.word	0x00000008
.L_57:


//--------------------- .nv.callgraph             --------------------------
	.section	.nv.callgraph,"",@"SHT_CUDA_CALLGRAPH"
	.align	4
	.sectionentsize	8
	.align		4
        /*0000*/ 	.word	0x00000000
	.align		4
        /*0004*/ 	.word	0xffffffff
	.align		4
        /*0008*/ 	.word	0x00000000
	.align		4
        /*000c*/ 	.word	0xfffffffe
	.align		4
        /*0010*/ 	.word	0x00000000
	.align		4
        /*0014*/ 	.word	0xfffffffd
	.align		4
        /*0018*/ 	.word	0x00000000
	.align		4
        /*001c*/ 	.word	0xfffffffc


//--------------------- .text._Z3BfsPiS_iS_S_S_   --------------------------
	.section	.text._Z3BfsPiS_iS_S_S_,"ax",@progbits
	.align	128
        .global         _Z3BfsPiS_iS_S_S_
        .type           _Z3BfsPiS_iS_S_S_,@function
        .size           _Z3BfsPiS_iS_S_S_,(.L_x_63 - _Z3BfsPiS_iS_S_S_)
        .other          _Z3BfsPiS_iS_S_S_,@"STO_CUDA_ENTRY STV_DEFAULT"
_Z3BfsPiS_iS_S_S_:
.text._Z3BfsPiS_iS_S_S_:
[----:B------:R-:W-:Y:S01]  /*0000*/  LDC R1, c[0x0][0x37c] ;  /* 0x0000df00ff017b82 */ /* 0x000fe20000000800 */
[----:B------:R-:W0:Y:S07]  /*0010*/  S2R R3, SR_TID.X ;  /* 0x0000000000037919 */ /* 0x000e2e0000002100 */
[----:B------:R-:W0:Y:S01]  /*0020*/  S2UR UR4, SR_CTAID.X ;  /* 0x00000000000479c3 */ /* 0x000e220000002500 */
[----:B------:R-:W1:Y:S07]  /*0030*/  LDCU UR5, c[0x0][0x390] ;  /* 0x00007200ff0577ac */ /* 0x000e6e0008000800 */
[----:B------:R-:W0:Y:S02]  /*0040*/  LDC R0, c[0x0][0x360] ;  /* 0x0000d800ff007b82 */ /* 0x000e240000000800 */
[----:B0-----:R-:W-:-:S05]  /*0050*/  IMAD R0, R0, UR4, R3 ;  /* 0x0000000400007c24 */ /* 0x001fca000f8e0203 */
[----:B-1----:R-:W-:-:S13]  /*0060*/  ISETP.GE.U32.AND P0, PT, R0, UR5, PT ;  /* 0x0000000500007c0c */ /* 0x002fda000bf06070 */
[----:B------:R-:W-:Y:S05]  /*0070*/  @P0 EXIT ;  /* 0x000000000000094d */ /* 0x000fea0003800000 */
[----:B------:R-:W0:Y:S02]  /*0080*/  LDCU.64 UR4, c[0x0][0x358] ;  /* 0x00006b00ff0477ac */ /* 0x000e240008000a00 */
.L_x_23:
[----:B------:R-:W-:Y:S01]  /*0090*/  IMAD R2, R0, 0x51, RZ ;  /* 0x0000005100027824 */ /* 0x000fe200078e02ff */
[----:B------:R-:W-:Y:S04]  /*00a0*/  BSSY.RECONVERGENT B4, `(.L_x_0) ;  /* 0x00001cb000047945 */ /* 0x000fe80003800200 */
[----:B------:R-:W-:-:S13]  /*00b0*/  ISETP.GT.U32.AND P0, PT, R2, -0x52, PT ;  /* 0xffffffae0200780c */ /* 0x000fda0003f04070 */
[----:B------:R-:W-:Y:S05]  /*00c0*/  @P0 BRA `(.L_x_1) ;  /* 0x0000001c00200947 */ /* 0x000fea0003800000 */
[----:B------:R-:W-:-:S07]  /*00d0*/  IMAD.MOV.U32 R3, RZ, RZ, R2 ;  /* 0x000000ffff037224 */ /* 0x000fce00078e0002 */
.L_x_22:
[----:B------:R-:W1:Y:S02]  /*00e0*/  LDC.64 R18, c[0x0][0x380] ;  /* 0x0000e000ff127b82 */ /* 0x000e640000000a00 */
[----:B-1----:R-:W-:-:S06]  /*00f0*/  IMAD.WIDE R4, R3, 0x4, R18 ;  /* 0x0000000403047825 */ /* 0x002fcc00078e0212 */
[----:B0-----:R-:W2:Y:S01]  /*0100*/  LDG.E R4, desc[UR4][R4.64] ;  /* 0x0000000404047981 */ /* 0x001ea2000c1e1900 */
[----:B------:R-:W-:Y:S01]  /*0110*/  BSSY.RECONVERGENT B3, `(.L_x_2) ;  /* 0x00001be000037945 */ /* 0x000fe20003800200 */
[----:B--2---:R-:W-:-:S13]  /*0120*/  ISETP.NE.AND P0, PT, R4, RZ, PT ;  /* 0x000000ff0400720c */ /* 0x004fda0003f05270 */
[----:B------:R-:W-:Y:S05]  /*0130*/  @P0 BRA `(.L_x_3) ;  /* 0x0000001800ec0947 */ /* 0x000fea0003800000 */
[----:B------:R-:W-:-:S04]  /*0140*/  IMAD R5, R0, -0x51, R3 ;  /* 0xffffffaf00057824 */ /* 0x000fc800078e0203 */
[----:B------:R-:W-:-:S05]  /*0150*/  IMAD.HI R6, R5, 0x38e38e39, RZ ;  /* 0x38e38e3905067827 */ /* 0x000fca00078e02ff */
[----:B------:R-:W-:-:S04]  /*0160*/  SHF.R.S32.HI R7, RZ, 0x1, R6 ;  /* 0x00000001ff077819 */ /* 0x000fc80000011406 */
[----:B------:R-:W-:-:S05]  /*0170*/  LEA.HI R6, R6, R7, RZ, 0x1 ;  /* 0x0000000706067211 */ /* 0x000fca00078f08ff */
[----:B------:R-:W-:-:S04]  /*0180*/  IMAD R7, R6, -0x9, R5 ;  /* 0xfffffff706077824 */ /* 0x000fc800078e0205 */
[----:B------:R-:W-:Y:S01]  /*0190*/  IMAD.IADD R11, R2, 0x1, R7 ;  /* 0x00000001020b7824 */ /* 0x000fe200078e0207 */
[----:B------:R-:W-:-:S03]  /*01a0*/  PRMT R8, R7, 0x9910, RZ ;  /* 0x0000991007087816 */ /* 0x000fc600000000ff */
[C---:B------:R-:W-:Y:S01]  /*01b0*/  VIADD R23, R11.reuse, 0x36 ;  /* 0x000000360b177836 */ /* 0x040fe20000000000 */
[C---:B------:R-:W-:Y:S01]  /*01c0*/  IADD3 R15, PT, PT, R11.reuse, 0x48, RZ ;  /* 0x000000480b0f7810 */ /* 0x040fe20007ffe0ff */
[----:B------:R-:W-:Y:S02]  /*01d0*/  IMAD R8, R8, 0x56, RZ ;  /* 0x0000005608087824 */ /* 0x000fe400078e02ff */
[----:B------:R-:W-:Y:S02]  /*01e0*/  VIADD R21, R11, 0x3f ;  /* 0x0000003f0b157836 */ /* 0x000fe40000000000 */
[----:B------:R-:W-:Y:S01]  /*01f0*/  IMAD.WIDE.U32 R22, R23, 0x4, R18 ;  /* 0x0000000417167825 */ /* 0x000fe200078e0012 */
[----:B------:R-:W-:-:S03]  /*0200*/  LOP3.LUT R9, R8, 0xffff, RZ, 0xc0, !PT ;  /* 0x0000ffff08097812 */ /* 0x000fc600078ec0ff */
[----:B------:R-:W-:Y:S01]  /*0210*/  IMAD.WIDE.U32 R20, R21, 0x4, R18 ;  /* 0x0000000415147825 */ /* 0x000fe200078e0012 */
[----:B------:R-:W-:-:S03]  /*0220*/  SHF.R.U32.HI R8, RZ, 0xf, R9 ;  /* 0x0000000fff087819 */ /* 0x000fc60000011609 */
[----:B------:R-:W-:Y:S01]  /*0230*/  IMAD.WIDE.U32 R18, R15, 0x4, R18 ;  /* 0x000000040f127825 */ /* 0x000fe200078e0012 */
[----:B------:R-:W-:-:S04]  /*0240*/  LEA.HI R8, R9, R8, RZ, 0x18 ;  /* 0x0000000809087211 */ /* 0x000fc800078fc0ff */
[----:B------:R-:W-:-:S05]  /*0250*/  PRMT R8, R8, 0x9910, RZ ;  /* 0x0000991008087816 */ /* 0x000fca00000000ff */
[----:B------:R-:W-:-:S04]  /*0260*/  IMAD R8, R8, 0x3, RZ ;  /* 0x0000000308087824 */ /* 0x000fc800078e02ff */
[----:B------:R-:W-:-:S05]  /*0270*/  IMAD.MOV R8, RZ, RZ, -R8 ;  /* 0x000000ffff087224 */ /* 0x000fca00078e0a08 */
[----:B------:R-:W-:-:S05]  /*0280*/  PRMT R8, R8, 0x7710, RZ ;  /* 0x0000771008087816 */ /* 0x000fca00000000ff */
[----:B------:R-:W-:-:S05]  /*0290*/  IMAD.IADD R8, R7, 0x1, R8 ;  /* 0x0000000107087824 */ /* 0x000fca00078e0208 */
[----:B------:R-:W-:-:S04]  /*02a0*/  LOP3.LUT R8, R8, 0xffff, RZ, 0xc0, !PT ;  /* 0x0000ffff08087812 */ /* 0x000fc800078ec0ff */
[----:B------:R-:W-:-:S04]  /*02b0*/  PRMT R12, R8, 0x8880, RZ ;  /* 0x00008880080c7816 */ /* 0x000fc800000000ff */
[----:B------:R-:W-:Y:S01]  /*02c0*/  IADD3 R10, PT, PT, -R7, R12, RZ ;  /* 0x0000000c070a7210 */ /* 0x000fe20007ffe1ff */
[--C-:B------:R-:W-:Y:S02]  /*02d0*/  IMAD.IADD R11, R11, 0x1, -R12.reuse ;  /* 0x000000010b0b7824 */ /* 0x100fe400078e0a0c */
[----:B------:R-:W-:Y:S02]  /*02e0*/  IMAD.IADD R12, R7, 0x1, -R12 ;  /* 0x00000001070c7824 */ /* 0x000fe400078e0a0c */
[C---:B------:R-:W-:Y:S02]  /*02f0*/  VIADD R13, R10.reuse, 0x3 ;  /* 0x000000030a0d7836 */ /* 0x040fe40000000000 */
[----:B------:R-:W-:-:S03]  /*0300*/  VIADD R10, R10, 0x2 ;  /* 0x000000020a0a7836 */ /* 0x000fc60000000000 */
[C---:B------:R-:W-:Y:S02]  /*0310*/  LOP3.LUT R8, R13.reuse, 0xf, RZ, 0xc0, !PT ;  /* 0x0000000f0d087812 */ /* 0x040fe400078ec0ff */
[----:B------:R-:W-:Y:S02]  /*0320*/  LOP3.LUT R9, R13, 0x7, RZ, 0xc0, !PT ;  /* 0x000000070d097812 */ /* 0x000fe400078ec0ff */
[----:B------:R-:W-:Y:S01]  /*0330*/  ISETP.GE.U32.AND P3, PT, R10, 0xf, PT ;  /* 0x0000000f0a00780c */ /* 0x000fe20003f66070 */
[----:B------:R-:W-:Y:S02]  /*0340*/  VIADD R14, R8, 0xffffffff ;  /* 0xffffffff080e7836 */ /* 0x000fe40000000000 */
[----:B------:R-:W-:Y:S02]  /*0350*/  HFMA2 R10, -RZ, RZ, 0, 5.9604644775390625e-08 ;  /* 0x00000001ff0a7431 */ /* 0x000fe400000001ff */
[----:B------:R-:W-:Y:S01]  /*0360*/  VIADD R16, R9, 0xffffffff ;  /* 0xffffffff09107836 */ /* 0x000fe20000000000 */
[----:B------:R-:W-:-:S02]  /*0370*/  ISETP.GE.U32.AND P4, PT, R14, 0x7, PT ;  /* 0x000000070e00780c */ /* 0x000fc40003f86070 */
[C---:B------:R-:W-:Y:S02]  /*0380*/  LOP3.LUT R14, R13.reuse, 0xfffffff0, RZ, 0xc0, !PT ;  /* 0xfffffff00d0e7812 */ /* 0x040fe400078ec0ff */
[----:B------:R-:W-:Y:S02]  /*0390*/  ISETP.GE.U32.AND P5, PT, R16, 0x3, PT ;  /* 0x000000031000780c */ /* 0x000fe40003fa6070 */
[----:B------:R-:W-:Y:S01]  /*03a0*/  LOP3.LUT R13, R13, 0x3, RZ, 0xc0, !PT ;  /* 0x000000030d0d7812 */ /* 0x000fe200078ec0ff */
[----:B------:R-:W-:-:S10]  /*03b0*/  IMAD.MOV R14, RZ, RZ, -R14 ;  /* 0x000000ffff0e7224 */ /* 0x000fd400078e0a0e */
.L_x_21:
[----:B------:R-:W0:Y:S01]  /*03c0*/  LDC.64 R24, c[0x0][0x380] ;  /* 0x0000e000ff187b82 */ /* 0x000e220000000a00 */
[----:B------:R-:W-:Y:S01]  /*03d0*/  IADD3 R33, PT, PT, R2, R7, RZ ;  /* 0x0000000702217210 */ /* 0x000fe20007ffe0ff */
[----:B------:R-:W-:Y:S01]  /*03e0*/  IMAD R42, R6, 0x9, R2 ;  /* 0x00000009062a7824 */ /* 0x000fe200078e0202 */
[----:B------:R-:W2:Y:S03]  /*03f0*/  LDG.E R40, desc[UR4][R18.64] ;  /* 0x0000000412287981 */ /* 0x000ea6000c1e1900 */
[C---:B------:R-:W-:Y:S02]  /*0400*/  VIADD R27, R42.reuse, 0x1 ;  /* 0x000000012a1b7836 */ /* 0x040fe40000000000 */
[C---:B------:R-:W-:Y:S02]  /*0410*/  VIADD R39, R42.reuse, 0x3 ;  /* 0x000000032a277836 */ /* 0x040fe40000000000 */
[----:B------:R-:W-:-:S02]  /*0420*/  VIADD R35, R42, 0x2 ;  /* 0x000000022a237836 */ /* 0x000fc40000000000 */
[C---:B------:R-:W-:Y:S01]  /*0430*/  VIADD R37, R42.reuse, 0x6 ;  /* 0x000000062a257836 */ /* 0x040fe20000000000 */
[C---:B------:R-:W-:Y:S01]  /*0440*/  IADD3 R29, PT, PT, R42.reuse, 0x4, RZ ;  /* 0x000000042a1d7810 */ /* 0x040fe20007ffe0ff */
[----:B------:R-:W-:Y:S02]  /*0450*/  VIADD R31, R42, 0x5 ;  /* 0x000000052a1f7836 */ /* 0x000fe40000000000 */
[----:B0-----:R-:W-:-:S04]  /*0460*/  IMAD.WIDE.U32 R16, R33, 0x4, R24 ;  /* 0x0000000421107825 */ /* 0x001fc800078e0018 */
[--C-:B------:R-:W-:Y:S02]  /*0470*/  IMAD.WIDE.U32 R26, R27, 0x4, R24.reuse ;  /* 0x000000041b1a7825 */ /* 0x100fe400078e0018 */
[----:B------:R-:W3:Y:S02]  /*0480*/  LDG.E R16, desc[UR4][R16.64] ;  /* 0x0000000410107981 */ /* 0x000ee4000c1e1900 */
[--C-:B------:R-:W-:Y:S02]  /*0490*/  IMAD.WIDE.U32 R38, R39, 0x4, R24.reuse ;  /* 0x0000000427267825 */ /* 0x100fe400078e0018 */
[----:B------:R0:W4:Y:S02]  /*04a0*/  LDG.E R15, desc[UR4][R26.64] ;  /* 0x000000041a0f7981 */ /* 0x000124000c1e1900 */
[C---:B------:R-:W-:Y:S01]  /*04b0*/  VIADD R45, R33.reuse, 0x2d ;  /* 0x0000002d212d7836 */ /* 0x040fe20000000000 */
[----:B------:R-:W-:Y:S01]  /*04c0*/  IADD3 R44, PT, PT, R33, 0x24, RZ ;  /* 0x00000024212c7810 */ /* 0x000fe20007ffe0ff */
[--C-:B------:R-:W-:Y:S01]  /*04d0*/  IMAD.WIDE.U32 R34, R35, 0x4, R24.reuse ;  /* 0x0000000423227825 */ /* 0x100fe200078e0018 */
[----:B------:R-:W5:Y:S04]  /*04e0*/  LDG.E R39, desc[UR4][R38.64] ;  /* 0x0000000426277981 */ /* 0x000f68000c1e1900 */
[----:B------:R-:W2:Y:S01]  /*04f0*/  LDG.E R17, desc[UR4][R20.64] ;  /* 0x0000000414117981 */ /* 0x000ea2000c1e1900 */
[----:B0-----:R-:W-:-:S03]  /*0500*/  IMAD.WIDE.U32 R26, R37, 0x4, R24 ;  /* 0x00000004251a7825 */ /* 0x001fc600078e0018 */
[----:B------:R-:W4:Y:S01]  /*0510*/  LDG.E R35, desc[UR4][R34.64] ;  /* 0x0000000422237981 */ /* 0x000f22000c1e1900 */
[----:B------:R-:W-:-:S03]  /*0520*/  IMAD.WIDE.U32 R30, R31, 0x4, R24 ;  /* 0x000000041f1e7825 */ /* 0x000fc600078e0018 */
[----:B------:R-:W3:Y:S01]  /*0530*/  LDG.E R38, desc[UR4][R22.64] ;  /* 0x0000000416267981 */ /* 0x000ee2000c1e1900 */
[----:B------:R-:W-:-:S03]  /*0540*/  IMAD.WIDE.U32 R36, R45, 0x4, R24 ;  /* 0x000000042d247825 */ /* 0x000fc600078e0018 */
[----:B------:R0:W5:Y:S01]  /*0550*/  LDG.E R45, desc[UR4][R26.64] ;  /* 0x000000041a2d7981 */ /* 0x000162000c1e1900 */
[----:B------:R-:W-:-:S03]  /*0560*/  IMAD.WIDE.U32 R28, R29, 0x4, R24 ;  /* 0x000000041d1c7825 */ /* 0x000fc600078e0018 */
[----:B------:R1:W4:Y:S01]  /*0570*/  LDG.E R43, desc[UR4][R30.64] ;  /* 0x000000041e2b7981 */ /* 0x000322000c1e1900 */
[----:B------:R-:W-:-:S03]  /*0580*/  VIADD R32, R33, 0x1b ;  /* 0x0000001b21207836 */ /* 0x000fc60000000000 */
[----:B------:R-:W5:Y:S01]  /*0590*/  LDG.E R34, desc[UR4][R36.64] ;  /* 0x0000000424227981 */ /* 0x000f62000c1e1900 */
[----:B0-----:R-:W-:-:S03]  /*05a0*/  IMAD.WIDE.U32 R26, R44, 0x4, R24 ;  /* 0x000000042c1a7825 */ /* 0x001fc600078e0018 */
[----:B------:R0:W4:Y:S01]  /*05b0*/  LDG.E R41, desc[UR4][R28.64] ;  /* 0x000000041c297981 */ /* 0x000122000c1e1900 */
[C---:B-1----:R-:W-:Y:S02]  /*05c0*/  VIADD R31, R33.reuse, 0x9 ;  /* 0x00000009211f7836 */ /* 0x042fe40000000000 */
[----:B------:R-:W-:Y:S01]  /*05d0*/  VIADD R33, R33, 0x12 ;  /* 0x0000001221217836 */ /* 0x000fe20000000000 */
[----:B------:R1:W4:Y:S01]  /*05e0*/  LDG.E R44, desc[UR4][R26.64] ;  /* 0x000000041a2c7981 */ /* 0x000322000c1e1900 */
[----:B0-----:R-:W-:Y:S01]  /*05f0*/  IMAD.WIDE.U32 R28, R32, 0x4, R24 ;  /* 0x00000004201c7825 */ /* 0x001fe200078e0018 */
[----:B------:R-:W-:-:S03]  /*0600*/  IADD3 R37, PT, PT, R42, 0x7, RZ ;  /* 0x000000072a257810 */ /* 0x000fc60007ffe0ff */
[--C-:B------:R-:W-:Y:S02]  /*0610*/  IMAD.WIDE.U32 R32, R33, 0x4, R24.reuse ;  /* 0x0000000421207825 */ /* 0x100fe400078e0018 */
[----:B------:R-:W4:Y:S02]  /*0620*/  LDG.E R29, desc[UR4][R28.64] ;  /* 0x000000041c1d7981 */ /* 0x000f24000c1e1900 */
[--C-:B------:R-:W-:Y:S02]  /*0630*/  IMAD.WIDE.U32 R30, R31, 0x4, R24.reuse ;  /* 0x000000041f1e7825 */ /* 0x100fe400078e0018 */
[----:B------:R-:W4:Y:S02]  /*0640*/  LDG.E R33, desc[UR4][R32.64] ;  /* 0x0000000420217981 */ /* 0x000f24000c1e1900 */
[----:B-1----:R-:W-:Y:S02]  /*0650*/  IMAD.WIDE.U32 R26, R37, 0x4, R24 ;  /* 0x00000004251a7825 */ /* 0x002fe400078e0018 */
[----:B------:R-:W4:Y:S02]  /*0660*/  LDG.E R31, desc[UR4][R30.64] ;  /* 0x000000041e1f7981 */ /* 0x000f24000c1e1900 */
[----:B------:R-:W-:-:S02]  /*0670*/  VIADD R37, R42, 0x8 ;  /* 0x000000082a257836 */ /* 0x000fc40000000000 */
[----:B------:R-:W4:Y:S02]  /*0680*/  LDG.E R27, desc[UR4][R26.64] ;  /* 0x000000041a1b7981 */ /* 0x000f24000c1e1900 */
[----:B------:R-:W-:-:S06]  /*0690*/  IMAD.WIDE.U32 R36, R37, 0x4, R24 ;  /* 0x0000000425247825 */ /* 0x000fcc00078e0018 */
[----:B------:R-:W4:Y:S01]  /*06a0*/  LDG.E R37, desc[UR4][R36.64] ;  /* 0x0000000424257981 */ /* 0x000f22000c1e1900 */
[----:B------:R-:W-:-:S06]  /*06b0*/  IMAD.WIDE.U32 R24, R42, 0x4, R24 ;  /* 0x000000042a187825 */ /* 0x000fcc00078e0018 */
[----:B------:R-:W4:Y:S01]  /*06c0*/  LDG.E R25, desc[UR4][R24.64] ;  /* 0x0000000418197981 */ /* 0x000f22000c1e1900 */
[----:B------:R-:W-:Y:S01]  /*06d0*/  BSSY.RECONVERGENT B2, `(.L_x_4) ;  /* 0x00000e3000027945 */ /* 0x000fe20003800200 */
[----:B--2---:R-:W-:-:S04]  /*06e0*/  ISETP.NE.AND P0, PT, R17, R10, PT ;  /* 0x0000000a1100720c */ /* 0x004fc80003f05270 */
[----:B------:R-:W-:-:S04]  /*06f0*/  ISETP.NE.AND P0, PT, R40, R10, P0 ;  /* 0x0000000a2800720c */ /* 0x000fc80000705270 */
[----:B---3--:R-:W-:-:S04]  /*0700*/  ISETP.NE.AND P0, PT, R38, R10, P0 ;  /* 0x0000000a2600720c */ /* 0x008fc80000705270 */
[----:B-----5:R-:W-:-:S04]  /*0710*/  ISETP.NE.AND P0, PT, R34, R10, P0 ;  /* 0x0000000a2200720c */ /* 0x020fc80000705270 */
[----:B----4-:R-:W-:-:S04]  /*0720*/  ISETP.NE.AND P0, PT, R44, R10, P0 ;  /* 0x0000000a2c00720c */ /* 0x010fc80000705270 */
[----:B------:R-:W-:-:S04]  /*0730*/  ISETP.NE.AND P0, PT, R29, R10, P0 ;  /* 0x0000000a1d00720c */ /* 0x000fc80000705270 */
[----:B------:R-:W-:-:S04]  /*0740*/  ISETP.NE.AND P0, PT, R33, R10, P0 ;  /* 0x0000000a2100720c */ /* 0x000fc80000705270 */
[----:B------:R-:W-:-:S04]  /*0750*/  ISETP.NE.AND P0, PT, R31, R10, P0 ;  /* 0x0000000a1f00720c */ /* 0x000fc80000705270 */
[----:B------:R-:W-:Y:S01]  /*0760*/  ISETP.NE.AND P0, PT, R16, R10, P0 ;  /* 0x0000000a1000720c */ /* 0x000fe20000705270 */
[----:B------:R-:W-:-:S03]  /*0770*/  IMAD.HI R16, R6, 0x55555556, RZ ;  /* 0x5555555606107827 */ /* 0x000fc600078e02ff */
[----:B------:R-:W-:-:S04]  /*0780*/  ISETP.NE.AND P0, PT, R37, R10, P0 ;  /* 0x0000000a2500720c */ /* 0x000fc80000705270 */
[----:B------:R-:W-:Y:S02]  /*0790*/  ISETP.NE.AND P0, PT, R27, R10, P0 ;  /* 0x0000000a1b00720c */ /* 0x000fe40000705270 */
[----:B------:R-:W-:Y:S02]  /*07a0*/  LEA.HI R16, R16, R16, RZ, 0x1 ;  /* 0x0000001010107211 */ /* 0x000fe400078f08ff */
[----:B------:R-:W-:-:S03]  /*07b0*/  ISETP.NE.AND P0, PT, R45, R10, P0 ;  /* 0x0000000a2d00720c */ /* 0x000fc60000705270 */
[----:B------:R-:W-:Y:S01]  /*07c0*/  IMAD R16, R16, 0x3, RZ ;  /* 0x0000000310107824 */ /* 0x000fe200078e02ff */
[----:B------:R-:W-:-:S04]  /*07d0*/  ISETP.NE.AND P0, PT, R43, R10, P0 ;  /* 0x0000000a2b00720c */ /* 0x000fc80000705270 */
[-C--:B------:R-:W-:Y:S02]  /*07e0*/  ISETP.NE.AND P0, PT, R41, R10.reuse, P0 ;  /* 0x0000000a2900720c */ /* 0x080fe40000705270 */
[----:B------:R-:W-:Y:S02]  /*07f0*/  ISETP.GT.AND P1, PT, R16, 0x2, PT ;  /* 0x000000021000780c */ /* 0x000fe40003f24270 */
[----:B------:R-:W-:-:S04]  /*0800*/  ISETP.NE.AND P0, PT, R39, R10, P0 ;  /* 0x0000000a2700720c */ /* 0x000fc80000705270 */
[----:B------:R-:W-:-:S04]  /*0810*/  ISETP.NE.AND P0, PT, R35, R10, P0 ;  /* 0x0000000a2300720c */ /* 0x000fc80000705270 */
[----:B------:R-:W-:-:S04]  /*0820*/  ISETP.NE.AND P0, PT, R15, R10, P0 ;  /* 0x0000000a0f00720c */ /* 0x000fc80000705270 */
[----:B------:R-:W-:Y:S01]  /*0830*/  ISETP.NE.AND P0, PT, R25, R10, P0 ;  /* 0x0000000a1900720c */ /* 0x000fe20000705270 */
[----:B------:R-:W-:-:S12]  /*0840*/  @P1 BRA `(.L_x_5) ;  /* 0x0000000c002c1947 */ /* 0x000fd80003800000 */
[----:B------:R-:W-:Y:S01]  /*0850*/  BSSY.RECONVERGENT B1, `(.L_x_6) ;  /* 0x00000c9000017945 */ /* 0x000fe20003800200 */
[----:B------:R-:W-:Y:S01]  /*0860*/  IMAD.MOV.U32 R15, RZ, RZ, R16 ;  /* 0x000000ffff0f7224 */ /* 0x000fe200078e0010 */
[----:B------:R-:W-:-:S07]  /*0870*/  SEL R33, RZ, 0x1, !P0 ;  /* 0x00000001ff217807 */ /* 0x000fce0004000000 */
.L_x_17:
[----:B------:R-:W-:Y:S01]  /*0880*/  ISETP.GT.AND P0, PT, R12, 0x2, PT ;  /* 0x000000020c00780c */ /* 0x000fe20003f04270 */
[----:B------:R-:W-:-:S12]  /*0890*/  BSSY.RECONVERGENT B0, `(.L_x_7) ;  /* 0x00000c1000007945 */ /* 0x000fd80003800200 */
[----:B------:R-:W-:Y:S05]  /*08a0*/  @P0 BRA `(.L_x_8) ;  /* 0x0000000800fc0947 */ /* 0x000fea0003800000 */
[----:B------:R-:W-:Y:S01]  /*08b0*/  BSSY.RECONVERGENT B5, `(.L_x_9) ;  /* 0x000005f000057945 */ /* 0x000fe20003800200 */
[----:B------:R-:W-:Y:S02]  /*08c0*/  IMAD R16, R15, 0x9, R2 ;  /* 0x000000090f107824 */ /* 0x000fe400078e0202 */
[----:B------:R-:W-:Y:S01]  /*08d0*/  IMAD.MOV.U32 R17, RZ, RZ, R12 ;  /* 0x000000ffff117224 */ /* 0x000fe200078e000c */
[----:B------:R-:W-:Y:S06]  /*08e0*/  @!P3 BRA `(.L_x_10) ;  /* 0x00000004006cb947 */ /* 0x000fec0003800000 */
[----:B------:R-:W-:Y:S01]  /*08f0*/  BSSY.RECONVERGENT B6, `(.L_x_11) ;  /* 0x0000059000067945 */ /* 0x000fe20003800200 */
[----:B------:R-:W-:Y:S01]  /*0900*/  IADD3 R32, PT, PT, R12, 0x7, RZ ;  /* 0x000000070c207810 */ /* 0x000fe20007ffe0ff */
[----:B------:R-:W-:Y:S02]  /*0910*/  IMAD R17, R15, 0x9, R11 ;  /* 0x000000090f117824 */ /* 0x000fe400078e020b */
[----:B------:R-:W-:-:S07]  /*0920*/  IMAD.MOV.U32 R34, RZ, RZ, R14 ;  /* 0x000000ffff227224 */ /* 0x000fce00078e000e */
.L_x_12:
[----:B------:R-:W0:Y:S01]  /*0930*/  LDC.64 R24, c[0x0][0x380] ;  /* 0x0000e000ff187b82 */ /* 0x000e220000000a00 */
[C---:B------:R-:W-:Y:S02]  /*0940*/  VIADD R45, R17.reuse, 0x1 ;  /* 0x00000001112d7836 */ /* 0x040fe40000000000 */
[C---:B------:R-:W-:Y:S02]  /*0950*/  VIADD R37, R17.reuse, 0x2 ;  /* 0x0000000211257836 */ /* 0x040fe40000000000 */
[----:B0-----:R-:W-:-:S04]  /*0960*/  IMAD.WIDE.U32 R28, R17, 0x4, R24 ;  /* 0x00000004111c7825 */ /* 0x001fc800078e0018 */
[--C-:B------:R-:W-:Y:S01]  /*0970*/  IMAD.WIDE.U32 R44, R45, 0x4, R24.reuse ;  /* 0x000000042d2c7825 */ /* 0x100fe200078e0018 */
[----:B------:R-:W2:Y:S03]  /*0980*/  LDG.E R43, desc[UR4][R28.64] ;  /* 0x000000041c2b7981 */ /* 0x000ea6000c1e1900 */
[----:B------:R-:W-:Y:S01]  /*0990*/  IMAD.WIDE.U32 R36, R37, 0x4, R24 ;  /* 0x0000000425247825 */ /* 0x000fe200078e0018 */
[----:B------:R0:W3:Y:S04]  /*09a0*/  LDG.E R27, desc[UR4][R44.64] ;  /* 0x000000042c1b7981 */ /* 0x0000e8000c1e1900 */
[----:B------:R-:W4:Y:S01]  /*09b0*/  LDG.E R26, desc[UR4][R36.64] ;  /* 0x00000004241a7981 */ /* 0x000f22000c1e1900 */
[C---:B------:R-:W-:Y:S01]  /*09c0*/  IADD3 R41, PT, PT, R17.reuse, 0x3, RZ ;  /* 0x0000000311297810 */ /* 0x040fe20007ffe0ff */
[----:B------:R-:W-:-:S02]  /*09d0*/  VIADD R31, R17, 0x4 ;  /* 0x00000004111f7836 */ /* 0x000fc40000000000 */
[----:B------:R-:W-:Y:S02]  /*09e0*/  VIADD R39, R17, 0x5 ;  /* 0x0000000511277836 */ /* 0x000fe40000000000 */
[----:B------:R-:W-:-:S04]  /*09f0*/  IMAD.WIDE.U32 R40, R41, 0x4, R24 ;  /* 0x0000000429287825 */ /* 0x000fc800078e0018 */
[--C-:B------:R-:W-:Y:S01]  /*0a00*/  IMAD.WIDE.U32 R30, R31, 0x4, R24.reuse ;  /* 0x000000041f1e7825 */ /* 0x100fe200078e0018 */
[----:B------:R1:W5:Y:S03]  /*0a10*/  LDG.E R35, desc[UR4][R40.64] ;  /* 0x0000000428237981 */ /* 0x000366000c1e1900 */
[--C-:B------:R-:W-:Y:S01]  /*0a20*/  IMAD.WIDE.U32 R38, R39, 0x4, R24.reuse ;  /* 0x0000000427267825 */ /* 0x100fe200078e0018 */
[----:B------:R-:W5:Y:S01]  /*0a30*/  LDG.E R37, desc[UR4][R30.64] ;  /* 0x000000041e257981 */ /* 0x000f62000c1e1900 */
[C---:B0-----:R-:W-:Y:S02]  /*0a40*/  IADD3 R45, PT, PT, R17.reuse, 0x7, RZ ;  /* 0x00000007112d7810 */ /* 0x041fe40007ffe0ff */
[----:B------:R-:W-:Y:S02]  /*0a50*/  VIADD R29, R17, 0x6 ;  /* 0x00000006111d7836 */ /* 0x000fe40000000000 */
[----:B------:R-:W5:Y:S02]  /*0a60*/  LDG.E R38, desc[UR4][R38.64] ;  /* 0x0000000426267981 */ /* 0x000f64000c1e1900 */
[----:B------:R-:W-:-:S04]  /*0a70*/  IMAD.WIDE.U32 R28, R29, 0x4, R24 ;  /* 0x000000041d1c7825 */ /* 0x000fc800078e0018 */
[----:B------:R-:W-:Y:S01]  /*0a80*/  VIADD R42, R17, 0x8 ;  /* 0x00000008112a7836 */ /* 0x000fe20000000000 */
[----:B------:R0:W5:Y:S01]  /*0a90*/  LDG.E R36, desc[UR4][R28.64] ;  /* 0x000000041c247981 */ /* 0x000162000c1e1900 */
[----:B------:R-:W-:-:S04]  /*0aa0*/  IMAD.WIDE.U32 R44, R45, 0x4, R24 ;  /* 0x000000042d2c7825 */ /* 0x000fc800078e0018 */
[----:B-1----:R-:W-:Y:S02]  /*0ab0*/  VIADD R41, R17, 0x9 ;  /* 0x0000000911297836 */ /* 0x002fe40000000000 */
[----:B------:R1:W5:Y:S01]  /*0ac0*/  LDG.E R45, desc[UR4][R44.64] ;  /* 0x000000042c2d7981 */ /* 0x000362000c1e1900 */
[----:B0-----:R-:W-:-:S04]  /*0ad0*/  IMAD.WIDE.U32 R28, R42, 0x4, R24 ;  /* 0x000000042a1c7825 */ /* 0x001fc800078e0018 */
[----:B------:R-:W-:Y:S02]  /*0ae0*/  VIADD R42, R17, 0xa ;  /* 0x0000000a112a7836 */ /* 0x000fe40000000000 */
[----:B------:R-:W-:-:S04]  /*0af0*/  IMAD.WIDE.U32 R40, R41, 0x4, R24 ;  /* 0x0000000429287825 */ /* 0x000fc800078e0018 */
[----:B------:R-:W-:Y:S01]  /*0b00*/  IMAD.WIDE.U32 R30, R42, 0x4, R24 ;  /* 0x000000042a1e7825 */ /* 0x000fe200078e0018 */
[C---:B------:R-:W-:Y:S01]  /*0b10*/  IADD3 R42, PT, PT, R17.reuse, 0xb, RZ ;  /* 0x0000000b112a7810 */ /* 0x040fe20007ffe0ff */
[----:B------:R-:W5:Y:S02]  /*0b20*/  LDG.E R41, desc[UR4][R40.64] ;  /* 0x0000000428297981 */ /* 0x000f64000c1e1900 */
[C---:B-1----:R-:W-:Y:S02]  /*0b30*/  VIADD R44, R17.reuse, 0xd ;  /* 0x0000000d112c7836 */ /* 0x042fe40000000000 */
[----:B------:R0:W5:Y:S02]  /*0b40*/  LDG.E R39, desc[UR4][R30.64] ;  /* 0x000000041e277981 */ /* 0x000164000c1e1900 */
[----:B0-----:R-:W-:-:S04]  /*0b50*/  VIADD R31, R17, 0xe ;  /* 0x0000000e111f7836 */ /* 0x001fc80000000000 */
[----:B------:R-:W-:-:S06]  /*0b60*/  IMAD.WIDE.U32 R30, R31, 0x4, R24 ;  /* 0x000000041f1e7825 */ /* 0x000fcc00078e0018 */
[----:B------:R-:W5:Y:S01]  /*0b70*/  LDG.E R31, desc[UR4][R30.64] ;  /* 0x000000041e1f7981 */ /* 0x000f62000c1e1900 */
[----:B--2---:R-:W-:-:S03]  /*0b80*/  ISETP.NE.AND P1, PT, R43, R10, PT ;  /* 0x0000000a2b00720c */ /* 0x004fc60003f25270 */
[----:B------:R0:W2:Y:S01]  /*0b90*/  LDG.E R43, desc[UR4][R28.64] ;  /* 0x000000041c2b7981 */ /* 0x0000a2000c1e1900 */
[-C--:B---3--:R-:W-:Y:S02]  /*0ba0*/  ISETP.NE.AND P2, PT, R27, R10.reuse, PT ;  /* 0x0000000a1b00720c */ /* 0x088fe40003f45270 */
[----:B----4-:R-:W-:Y:S01]  /*0bb0*/  ISETP.NE.AND P0, PT, R26, R10, PT ;  /* 0x0000000a1a00720c */ /* 0x010fe20003f05270 */
[----:B------:R-:W-:-:S04]  /*0bc0*/  IMAD.WIDE.U32 R26, R42, 0x4, R24 ;  /* 0x000000042a1a7825 */ /* 0x000fc800078e0018 */
[----:B0-----:R-:W-:Y:S01]  /*0bd0*/  VIADD R29, R17, 0xc ;  /* 0x0000000c111d7836 */ /* 0x001fe20000000000 */
[----:B------:R0:W3:Y:S03]  /*0be0*/  LDG.E R42, desc[UR4][R26.64] ;  /* 0x000000041a2a7981 */ /* 0x0000e6000c1e1900 */
[----:B0-----:R-:W-:-:S04]  /*0bf0*/  IMAD.WIDE.U32 R26, R29, 0x4, R24 ;  /* 0x000000041d1a7825 */ /* 0x001fc800078e0018 */
[----:B------:R-:W-:Y:S01]  /*0c00*/  IMAD.WIDE.U32 R28, R44, 0x4, R24 ;  /* 0x000000042c1c7825 */ /* 0x000fe200078e0018 */
[----:B------:R-:W4:Y:S01]  /*0c10*/  LDG.E R40, desc[UR4][R26.64] ;  /* 0x000000041a287981 */ /* 0x000f22000c1e1900 */
[----:B------:R-:W-:-:S04]  /*0c20*/  IADD3 R44, PT, PT, R17, 0xf, RZ ;  /* 0x0000000f112c7810 */ /* 0x000fc80007ffe0ff */
[----:B------:R-:W4:Y:S01]  /*0c30*/  LDG.E R29, desc[UR4][R28.64] ;  /* 0x000000041c1d7981 */ /* 0x000f22000c1e1900 */
[----:B------:R-:W-:-:S06]  /*0c40*/  IMAD.WIDE.U32 R24, R44, 0x4, R24 ;  /* 0x000000042c187825 */ /* 0x000fcc00078e0018 */
[----:B------:R-:W4:Y:S01]  /*0c50*/  LDG.E R25, desc[UR4][R24.64] ;  /* 0x0000000418197981 */ /* 0x000f22000c1e1900 */
[----:B------:R-:W-:-:S04]  /*0c60*/  SEL R33, R33, RZ, P1 ;  /* 0x000000ff21217207 */ /* 0x000fc80000800000 */
[----:B------:R-:W-:Y:S02]  /*0c70*/  SEL R33, R33, RZ, P2 ;  /* 0x000000ff21217207 */ /* 0x000fe40001000000 */
[-C--:B-----5:R-:W-:Y:S02]  /*0c80*/  ISETP.NE.AND P1, PT, R35, R10.reuse, PT ;  /* 0x0000000a2300720c */ /* 0x0a0fe40003f25270 */
[----:B------:R-:W-:Y:S02]  /*0c90*/  SEL R33, R33, RZ, P0 ;  /* 0x000000ff21217207 */ /* 0x000fe40000000000 */
[-C--:B------:R-:W-:Y:S02]  /*0ca0*/  ISETP.NE.AND P0, PT, R37, R10.reuse, PT ;  /* 0x0000000a2500720c */ /* 0x080fe40003f05270 */
[----:B------:R-:W-:Y:S02]  /*0cb0*/  SEL R33, R33, RZ, P1 ;  /* 0x000000ff21217207 */ /* 0x000fe40000800000 */
[----:B------:R-:W-:-:S02]  /*0cc0*/  ISETP.NE.AND P1, PT, R38, R10, PT ;  /* 0x0000000a2600720c */ /* 0x000fc40003f25270 */
[----:B------:R-:W-:Y:S02]  /*0cd0*/  SEL R33, R33, RZ, P0 ;  /* 0x000000ff21217207 */ /* 0x000fe40000000000 */
[-C--:B------:R-:W-:Y:S02]  /*0ce0*/  ISETP.NE.AND P0, PT, R36, R10.reuse, PT ;  /* 0x0000000a2400720c */ /* 0x080fe40003f05270 */
[----:B------:R-:W-:Y:S02]  /*0cf0*/  SEL R33, R33, RZ, P1 ;  /* 0x000000ff21217207 */ /* 0x000fe40000800000 */
[----:B------:R-:W-:Y:S02]  /*0d00*/  ISETP.NE.AND P1, PT, R45, R10, PT ;  /* 0x0000000a2d00720c */ /* 0x000fe40003f25270 */
[----:B------:R-:W-:-:S04]  /*0d10*/  SEL R33, R33, RZ, P0 ;  /* 0x000000ff21217207 */ /* 0x000fc80000000000 */
[----:B------:R-:W-:Y:S02]  /*0d20*/  SEL R33, R33, RZ, P1 ;  /* 0x000000ff21217207 */ /* 0x000fe40000800000 */
[----:B------:R-:W-:Y:S01]  /*0d30*/  ISETP.NE.AND P1, PT, R41, R10, PT ;  /* 0x0000000a2900720c */ /* 0x000fe20003f25270 */
[----:B------:R-:W-:-:S05]  /*0d40*/  VIADD R34, R34, 0x10 ;  /* 0x0000001022227836 */ /* 0x000fca0000000000 */
[----:B------:R-:W-:Y:S01]  /*0d50*/  ISETP.NE.AND P2, PT, R34, RZ, PT ;  /* 0x000000ff2200720c */ /* 0x000fe20003f45270 */
[----:B------:R-:W-:Y:S02]  /*0d60*/  VIADD R32, R32, 0x10 ;  /* 0x0000001020207836 */ /* 0x000fe40000000000 */
[----:B------:R-:W-:Y:S01]  /*0d70*/  VIADD R17, R17, 0x10 ;  /* 0x0000001011117836 */ /* 0x000fe20000000000 */
[----:B--2---:R-:W-:-:S04]  /*0d80*/  ISETP.NE.AND P0, PT, R43, R10, PT ;  /* 0x0000000a2b00720c */ /* 0x004fc80003f05270 */
[----:B------:R-:W-:Y:S02]  /*0d90*/  SEL R33, R33, RZ, P0 ;  /* 0x000000ff21217207 */ /* 0x000fe40000000000 */
[-C--:B------:R-:W-:Y:S02]  /*0da0*/  ISETP.NE.AND P0, PT, R39, R10.reuse, PT ;  /* 0x0000000a2700720c */ /* 0x080fe40003f05270 */
[----:B------:R-:W-:Y:S02]  /*0db0*/  SEL R33, R33, RZ, P1 ;  /* 0x000000ff21217207 */ /* 0x000fe40000800000 */
[----:B---3--:R-:W-:Y:S02]  /*0dc0*/  ISETP.NE.AND P1, PT, R42, R10, PT ;  /* 0x0000000a2a00720c */ /* 0x008fe40003f25270 */
[----:B------:R-:W-:-:S04]  /*0dd0*/  SEL R33, R33, RZ, P0 ;  /* 0x000000ff21217207 */ /* 0x000fc80000000000 */
[----:B------:R-:W-:Y:S02]  /*0de0*/  SEL R33, R33, RZ, P1 ;  /* 0x000000ff21217207 */ /* 0x000fe40000800000 */
[----:B----4-:R-:W-:-:S04]  /*0df0*/  ISETP.NE.AND P0, PT, R40, R10, PT ;  /* 0x0000000a2800720c */ /* 0x010fc80003f05270 */
[----:B------:R-:W-:Y:S02]  /*0e00*/  SEL R33, R33, RZ, P0 ;  /* 0x000000ff21217207 */ /* 0x000fe40000000000 */
[-C--:B------:R-:W-:Y:S02]  /*0e10*/  ISETP.NE.AND P1, PT, R29, R10.reuse, PT ;  /* 0x0000000a1d00720c */ /* 0x080fe40003f25270 */
[-C--:B------:R-:W-:Y:S02]  /*0e20*/  ISETP.NE.AND P0, PT, R31, R10.reuse, PT ;  /* 0x0000000a1f00720c */ /* 0x080fe40003f05270 */
[----:B------:R-:W-:Y:S02]  /*0e30*/  SEL R33, R33, RZ, P1 ;  /* 0x000000ff21217207 */ /* 0x000fe40000800000 */
[----:B------:R-:W-:Y:S02]  /*0e40*/  ISETP.NE.AND P1, PT, R25, R10, PT ;  /* 0x0000000a1900720c */ /* 0x000fe40003f25270 */
[----:B------:R-:W-:-:S04]  /*0e50*/  SEL R33, R33, RZ, P0 ;  /* 0x000000ff21217207 */ /* 0x000fc80000000000 */
[----:B------:R-:W-:Y:S01]  /*0e60*/  SEL R33, R33, RZ, P1 ;  /* 0x000000ff21217207 */ /* 0x000fe20000800000 */
[----:B------:R-:W-:Y:S06]  /*0e70*/  @P2 BRA `(.L_x_12) ;  /* 0xfffffff800ac2947 */ /* 0x000fec000383ffff */
[----:B------:R-:W-:Y:S05]  /*0e80*/  BSYNC.RECONVERGENT B6 ;  /* 0x0000000000067941 */ /* 0x000fea0003800200 */
.L_x_11:
[----:B------:R-:W-:-:S07]  /*0e90*/  IADD3 R17, PT, PT, R32, -0x7, RZ ;  /* 0xfffffff920117810 */ /* 0x000fce0007ffe0ff */
.L_x_10:
[----:B------:R-:W-:Y:S05]  /*0ea0*/  BSYNC.RECONVERGENT B5 ;  /* 0x0000000000057941 */ /* 0x000fea0003800200 */
.L_x_9:
[----:B------:R-:W-:-:S13]  /*0eb0*/  ISETP.NE.AND P0, PT, R8, RZ, PT ;  /* 0x000000ff0800720c */ /* 0x000fda0003f05270 */
[----:B------:R-:W-:Y:S05]  /*0ec0*/  @!P0 BRA `(.L_x_8) ;  /* 0x0000000400748947 */ /* 0x000fea0003800000 */
[----:B------:R-:W-:Y:S01]  /*0ed0*/  BSSY.RECONVERGENT B5, `(.L_x_13) ;  /* 0x000002d000057945 */ /* 0x000fe20003800200 */
[----:B------:R-:W-:-:S03]  /*0ee0*/  ISETP.NE.AND P0, PT, R9, RZ, PT ;  /* 0x000000ff0900720c */ /* 0x000fc60003f05270 */
[----:B------:R-:W-:Y:S10]  /*0ef0*/  @!P4 BRA `(.L_x_14) ;  /* 0x0000000000a8c947 */ /* 0x000ff40003800000 */
[----:B------:R-:W0:Y:S01]  /*0f00*/  LDC.64 R24, c[0x0][0x380] ;  /* 0x0000e000ff187b82 */ /* 0x000e220000000a00 */
[----:B------:R-:W-:-:S04]  /*0f10*/  IMAD.IADD R41, R16, 0x1, R17 ;  /* 0x0000000110297824 */ /* 0x000fc800078e0211 */
[C---:B------:R-:W-:Y:S02]  /*0f20*/  VIADD R27, R41.reuse, 0x1 ;  /* 0x00000001291b7836 */ /* 0x040fe40000000000 */
[C---:B------:R-:W-:Y:S01]  /*0f30*/  VIADD R37, R41.reuse, 0x2 ;  /* 0x0000000229257836 */ /* 0x040fe20000000000 */
[C---:B------:R-:W-:Y:S01]  /*0f40*/  IADD3 R35, PT, PT, R41.reuse, 0x3, RZ ;  /* 0x0000000329237810 */ /* 0x040fe20007ffe0ff */
[C---:B------:R-:W-:Y:S02]  /*0f50*/  VIADD R31, R41.reuse, 0x4 ;  /* 0x00000004291f7836 */ /* 0x040fe40000000000 */
[----:B0-----:R-:W-:-:S04]  /*0f60*/  IMAD.WIDE.U32 R28, R41, 0x4, R24 ;  /* 0x00000004291c7825 */ /* 0x001fc800078e0018 */
[--C-:B------:R-:W-:Y:S01]  /*0f70*/  IMAD.WIDE.U32 R26, R27, 0x4, R24.reuse ;  /* 0x000000041b1a7825 */ /* 0x100fe200078e0018 */
[----:B------:R0:W2:Y:S03]  /*0f80*/  LDG.E R39, desc[UR4][R28.64] ;  /* 0x000000041c277981 */ /* 0x0000a6000c1e1900 */
[--C-:B------:R-:W-:Y:S01]  /*0f90*/  IMAD.WIDE.U32 R36, R37, 0x4, R24.reuse ;  /* 0x0000000425247825 */ /* 0x100fe200078e0018 */
[----:B------:R1:W3:Y:S03]  /*0fa0*/  LDG.E R43, desc[UR4][R26.64] ;  /* 0x000000041a2b7981 */ /* 0x0002e6000c1e1900 */
[----:B------:R-:W-:Y:S02]  /*0fb0*/  IMAD.WIDE.U32 R34, R35, 0x4, R24 ;  /* 0x0000000423227825 */ /* 0x000fe400078e0018 */
[----:B------:R-:W4:Y:S02]  /*0fc0*/  LDG.E R37, desc[UR4][R36.64] ;  /* 0x0000000424257981 */ /* 0x000f24000c1e1900 */
[----:B------:R-:W-:-:S02]  /*0fd0*/  VIADD R45, R41, 0x5 ;  /* 0x00000005292d7836 */ /* 0x000fc40000000000 */
[--C-:B------:R-:W-:Y:S01]  /*0fe0*/  IMAD.WIDE.U32 R30, R31, 0x4, R24.reuse ;  /* 0x000000041f1e7825 */ /* 0x100fe200078e0018 */
[----:B------:R-:W5:Y:S03]  /*0ff0*/  LDG.E R35, desc[UR4][R34.64] ;  /* 0x0000000422237981 */ /* 0x000f66000c1e1900 */
[----:B------:R-:W-:Y:S02]  /*1000*/  VIADD R32, R41, 0x6 ;  /* 0x0000000629207836 */ /* 0x000fe40000000000 */
[--C-:B0-----:R-:W-:Y:S01]  /*1010*/  IMAD.WIDE.U32 R28, R45, 0x4, R24.reuse ;  /* 0x000000042d1c7825 */ /* 0x101fe200078e0018 */
[----:B------:R-:W5:Y:S01]  /*1020*/  LDG.E R31, desc[UR4][R30.64] ;  /* 0x000000041e1f7981 */ /* 0x000f62000c1e1900 */
[----:B------:R-:W-:Y:S02]  /*1030*/  IADD3 R41, PT, PT, R41, 0x7, RZ ;  /* 0x0000000729297810 */ /* 0x000fe40007ffe0ff */
[----:B-1----:R-:W-:-:S02]  /*1040*/  IMAD.WIDE.U32 R26, R32, 0x4, R24 ;  /* 0x00000004201a7825 */ /* 0x002fc400078e0018 */
[----:B------:R-:W5:Y:S02]  /*1050*/  LDG.E R29, desc[UR4][R28.64] ;  /* 0x000000041c1d7981 */ /* 0x000f64000c1e1900 */
[----:B------:R-:W-:Y:S02]  /*1060*/  IMAD.WIDE.U32 R24, R41, 0x4, R24 ;  /* 0x0000000429187825 */ /* 0x000fe400078e0018 */
[----:B------:R-:W5:Y:S04]  /*1070*/  LDG.E R27, desc[UR4][R26.64] ;  /* 0x000000041a1b7981 */ /* 0x000f68000c1e1900 */
[----:B------:R-:W5:Y:S01]  /*1080*/  LDG.E R25, desc[UR4][R24.64] ;  /* 0x0000000418197981 */ /* 0x000f62000c1e1900 */
[----:B------:R-:W-:Y:S01]  /*1090*/  VIADD R17, R17, 0x8 ;  /* 0x0000000811117836 */ /* 0x000fe20000000000 */
[----:B--2---:R-:W-:-:S02]  /*10a0*/  ISETP.NE.AND P2, PT, R39, R10, PT ;  /* 0x0000000a2700720c */ /* 0x004fc40003f45270 */
[-C--:B---3--:R-:W-:Y:S02]  /*10b0*/  ISETP.NE.AND P1, PT, R43, R10.reuse, PT ;  /* 0x0000000a2b00720c */ /* 0x088fe40003f25270 */
[----:B------:R-:W-:Y:S02]  /*10c0*/  SEL R33, R33, RZ, P2 ;  /* 0x000000ff21217207 */ /* 0x000fe40001000000 */
[-C--:B----4-:R-:W-:Y:S02]  /*10d0*/  ISETP.NE.AND P2, PT, R37, R10.reuse, PT ;  /* 0x0000000a2500720c */ /* 0x090fe40003f45270 */
[----:B------:R-:W-:Y:S02]  /*10e0*/  SEL R33, R33, RZ, P1 ;  /* 0x000000ff21217207 */ /* 0x000fe40000800000 */
[----:B-----5:R-:W-:Y:S02]  /*10f0*/  ISETP.NE.AND P1, PT, R35, R10, PT ;  /* 0x0000000a2300720c */ /* 0x020fe40003f25270 */
[----:B------:R-:W-:-:S02]  /*1100*/  SEL R33, R33, RZ, P2 ;  /* 0x000000ff21217207 */ /* 0x000fc40001000000 */
[-C--:B------:R-:W-:Y:S02]  /*1110*/  ISETP.NE.AND P2, PT, R31, R10.reuse, PT ;  /* 0x0000000a1f00720c */ /* 0x080fe40003f45270 */
[----:B------:R-:W-:Y:S02]  /*1120*/  SEL R33, R33, RZ, P1 ;  /* 0x000000ff21217207 */ /* 0x000fe40000800000 */
[-C--:B------:R-:W-:Y:S02]  /*1130*/  ISETP.NE.AND P1, PT, R29, R10.reuse, PT ;  /* 0x0000000a1d00720c */ /* 0x080fe40003f25270 */
[----:B------:R-:W-:Y:S02]  /*1140*/  SEL R33, R33, RZ, P2 ;  /* 0x000000ff21217207 */ /* 0x000fe40001000000 */
[----:B------:R-:W-:Y:S02]  /*1150*/  ISETP.NE.AND P2, PT, R27, R10, PT ;  /* 0x0000000a1b00720c */ /* 0x000fe40003f45270 */
[----:B------:R-:W-:-:S02]  /*1160*/  SEL R33, R33, RZ, P1 ;  /* 0x000000ff21217207 */ /* 0x000fc40000800000 */
[----:B------:R-:W-:Y:S02]  /*1170*/  ISETP.NE.AND P1, PT, R25, R10, PT ;  /* 0x0000000a1900720c */ /* 0x000fe40003f25270 */
[----:B------:R-:W-:-:S04]  /*1180*/  SEL R33, R33, RZ, P2 ;  /* 0x000000ff21217207 */ /* 0x000fc80001000000 */
[----:B------:R-:W-:-:S07]  /*1190*/  SEL R33, R33, RZ, P1 ;  /* 0x000000ff21217207 */ /* 0x000fce0000800000 */
.L_x_14:
[----:B------:R-:W-:Y:S05]  /*11a0*/  BSYNC.RECONVERGENT B5 ;  /* 0x0000000000057941 */ /* 0x000fea0003800200 */
.L_x_13:
[----:B------:R-:W-:Y:S05]  /*11b0*/  @!P0 BRA `(.L_x_8) ;  /* 0x0000000000b88947 */ /* 0x000fea0003800000 */
[----:B------:R-:W-:Y:S01]  /*11c0*/  BSSY.RECONVERGENT B5, `(.L_x_15) ;  /* 0x0000019000057945 */ /* 0x000fe20003800200 */
[----:B------:R-:W-:-:S03]  /*11d0*/  ISETP.NE.AND P0, PT, R13, RZ, PT ;  /* 0x000000ff0d00720c */ /* 0x000fc60003f05270 */
[----:B------:R-:W-:Y:S10]  /*11e0*/  @!P5 BRA `(.L_x_16) ;  /* 0x000000000058d947 */ /* 0x000ff40003800000 */
[----:B------:R-:W0:Y:S01]  /*11f0*/  LDC.64 R28, c[0x0][0x380] ;  /* 0x0000e000ff1c7b82 */ /* 0x000e220000000a00 */
[----:B------:R-:W-:-:S04]  /*1200*/  IMAD.IADD R27, R16, 0x1, R17 ;  /* 0x00000001101b7824 */ /* 0x000fc800078e0211 */
[C---:B------:R-:W-:Y:S01]  /*1210*/  VIADD R25, R27.reuse, 0x1 ;  /* 0x000000011b197836 */ /* 0x040fe20000000000 */
[C---:B------:R-:W-:Y:S01]  /*1220*/  IADD3 R35, PT, PT, R27.reuse, 0x2, RZ ;  /* 0x000000021b237810 */ /* 0x040fe20007ffe0ff */
[C---:B------:R-:W-:Y:S02]  /*1230*/  VIADD R37, R27.reuse, 0x3 ;  /* 0x000000031b257836 */ /* 0x040fe40000000000 */
[----:B0-----:R-:W-:-:S04]  /*1240*/  IMAD.WIDE.U32 R30, R27, 0x4, R28 ;  /* 0x000000041b1e7825 */ /* 0x001fc800078e001c */
[--C-:B------:R-:W-:Y:S02]  /*1250*/  IMAD.WIDE.U32 R24, R25, 0x4, R28.reuse ;  /* 0x0000000419187825 */ /* 0x100fe400078e001c */
[----:B------:R-:W2:Y:S02]  /*1260*/  LDG.E R31, desc[UR4][R30.64] ;  /* 0x000000041e1f7981 */ /* 0x000ea4000c1e1900 */
[--C-:B------:R-:W-:Y:S02]  /*1270*/  IMAD.WIDE.U32 R26, R35, 0x4, R28.reuse ;  /* 0x00000004231a7825 */ /* 0x100fe400078e001c */
[----:B------:R-:W3:Y:S02]  /*1280*/  LDG.E R25, desc[UR4][R24.64] ;  /* 0x0000000418197981 */ /* 0x000ee4000c1e1900 */
[----:B------:R-:W-:Y:S02]  /*1290*/  IMAD.WIDE.U32 R28, R37, 0x4, R28 ;  /* 0x00000004251c7825 */ /* 0x000fe400078e001c */
[----:B------:R-:W4:Y:S04]  /*12a0*/  LDG.E R27, desc[UR4][R26.64] ;  /* 0x000000041a1b7981 */ /* 0x000f28000c1e1900 */
        /* <DEDUP_REMOVED lines=8> */
[----:B------:R-:W-:-:S04]  /*1330*/  SEL R33, R33, RZ, P2 ;  /* 0x000000ff21217207 */ /* 0x000fc80001000000 */
[----:B------:R-:W-:-:S07]  /*1340*/  SEL R33, R33, RZ, P1 ;  /* 0x000000ff21217207 */ /* 0x000fce0000800000 */
.L_x_16:
[----:B------:R-:W-:Y:S05]  /*1350*/  BSYNC.RECONVERGENT B5 ;  /* 0x0000000000057941 */ /* 0x000fea0003800200 */
.L_x_15:
[----:B------:R-:W-:Y:S05]  /*1360*/  @!P0 BRA `(.L_x_8) ;  /* 0x00000000004c8947 */ /* 0x000fea0003800000 */
[----:B------:R-:W0:Y:S01]  /*1370*/  LDC.64 R24, c[0x0][0x380] ;  /* 0x0000e000ff187b82 */ /* 0x000e220000000a00 */
[----:B------:R-:W-:-:S04]  /*1380*/  IMAD.IADD R27, R16, 0x1, R17 ;  /* 0x00000001101b7824 */ /* 0x000fc800078e0211 */
[----:B0-----:R-:W-:-:S06]  /*1390*/  IMAD.WIDE.U32 R16, R27, 0x4, R24 ;  /* 0x000000041b107825 */ /* 0x001fcc00078e0018 */
[----:B------:R-:W2:Y:S01]  /*13a0*/  LDG.E R17, desc[UR4][R16.64] ;  /* 0x0000000410117981 */ /* 0x000ea2000c1e1900 */
[----:B------:R-:W-:Y:S02]  /*13b0*/  ISETP.NE.AND P1, PT, R13, 0x1, PT ;  /* 0x000000010d00780c */ /* 0x000fe40003f25270 */
[----:B--2---:R-:W-:-:S04]  /*13c0*/  ISETP.NE.AND P0, PT, R17, R10, PT ;  /* 0x0000000a1100720c */ /* 0x004fc80003f05270 */
[----:B------:R-:W-:-:S07]  /*13d0*/  SEL R33, R33, RZ, P0 ;  /* 0x000000ff21217207 */ /* 0x000fce0000000000 */
[----:B------:R-:W-:Y:S05]  /*13e0*/  @!P1 BRA `(.L_x_8) ;  /* 0x00000000002c9947 */ /* 0x000fea0003800000 */
[----:B------:R-:W-:Y:S02]  /*13f0*/  ISETP.NE.AND P1, PT, R13, 0x2, PT ;  /* 0x000000020d00780c */ /* 0x000fe40003f25270 */
[----:B------:R-:W-:-:S05]  /*1400*/  IADD3 R17, PT, PT, R27, 0x1, RZ ;  /* 0x000000011b117810 */ /* 0x000fca0007ffe0ff */
[----:B------:R-:W-:-:S06]  /*1410*/  IMAD.WIDE.U32 R16, R17, 0x4, R24 ;  /* 0x0000000411107825 */ /* 0x000fcc00078e0018 */
[----:B------:R-:W-:Y:S01]  /*1420*/  @P1 VIADD R27, R27, 0x2 ;  /* 0x000000021b1b1836 */ /* 0x000fe20000000000 */
[----:B------:R-:W2:Y:S03]  /*1430*/  LDG.E R17, desc[UR4][R16.64] ;  /* 0x0000000410117981 */ /* 0x000ea6000c1e1900 */
[----:B------:R-:W-:-:S06]  /*1440*/  @P1 IMAD.WIDE.U32 R24, R27, 0x4, R24 ;  /* 0x000000041b181825 */ /* 0x000fcc00078e0018 */
[----:B------:R-:W3:Y:S01]  /*1450*/  @P1 LDG.E R25, desc[UR4][R24.64] ;  /* 0x0000000418191981 */ /* 0x000ee2000c1e1900 */
[----:B--2---:R-:W-:-:S04]  /*1460*/  ISETP.NE.AND P0, PT, R17, R10, PT ;  /* 0x0000000a1100720c */ /* 0x004fc80003f05270 */
[----:B------:R-:W-:Y:S02]  /*1470*/  SEL R33, R33, RZ, P0 ;  /* 0x000000ff21217207 */ /* 0x000fe40000000000 */
[----:B---3--:R-:W-:-:S04]  /*1480*/  @P1 ISETP.NE.AND P2, PT, R25, R10, PT ;  /* 0x0000000a1900120c */ /* 0x008fc80003f45270 */
[----:B------:R-:W-:-:S09]  /*1490*/  @P1 SEL R33, R33, RZ, P2 ;  /* 0x000000ff21211207 */ /* 0x000fd20001000000 */
.L_x_8:
[----:B------:R-:W-:Y:S05]  /*14a0*/  BSYNC.RECONVERGENT B0 ;  /* 0x0000000000007941 */ /* 0x000fea0003800200 */
.L_x_7:
[----:B------:R-:W-:-:S05]  /*14b0*/  VIADD R15, R15, 0x1 ;  /* 0x000000010f0f7836 */ /* 0x000fca0000000000 */
[----:B------:R-:W-:-:S13]  /*14c0*/  ISETP.NE.AND P0, PT, R15, 0x3, PT ;  /* 0x000000030f00780c */ /* 0x000fda0003f05270 */
[----:B------:R-:W-:Y:S05]  /*14d0*/  @P0 BRA `(.L_x_17) ;  /* 0xfffffff000e80947 */ /* 0x000fea000383ffff */
[----:B------:R-:W-:Y:S05]  /*14e0*/  BSYNC.RECONVERGENT B1 ;  /* 0x0000000000017941 */ /* 0x000fea0003800200 */
.L_x_6:
[----:B------:R-:W-:-:S13]  /*14f0*/  ISETP.EQ.AND P0, PT, R33, 0x1, PT ;  /* 0x000000012100780c */ /* 0x000fda0003f02270 */
.L_x_5:
[----:B------:R-:W-:Y:S05]  /*1500*/  BSYNC.RECONVERGENT B2 ;  /* 0x0000000000027941 */ /* 0x000fea0003800200 */
.L_x_4:
[----:B------:R-:W-:Y:S04]  /*1510*/  BSSY.RECONVERGENT B0, `(.L_x_18) ;  /* 0x000007a000007945 */ /* 0x000fe80003800200 */
[----:B------:R-:W-:Y:S05]  /*1520*/  @!P0 BRA `(.L_x_19) ;  /* 0x0000000400e08947 */ /* 0x000fea0003800000 */
[----:B------:R-:W0:Y:S01]  /*1530*/  S2R R15, SR_LANEID ;  /* 0x00000000000f7919 */ /* 0x000e220000000000 */
[----:B------:R-:W-:Y:S01]  /*1540*/  VOTEU.ANY UR6, UPT, PT ;  /* 0x0000000000067886 */ /* 0x000fe200038e0100 */
[----:B------:R-:W1:Y:S01]  /*1550*/  LDC.64 R16, c[0x0][0x398] ;  /* 0x0000e600ff107b82 */ /* 0x000e620000000a00 */
[----:B------:R-:W0:Y:S08]  /*1560*/  FLO.U32 R24, UR6 ;  /* 0x0000000600187d00 */ /* 0x000e3000080e0000 */
[----:B------:R-:W1:Y:S01]  /*1570*/  POPC R25, UR6 ;  /* 0x0000000600197d09 */ /* 0x000e620008000000 */
[----:B0-----:R-:W-:-:S13]  /*1580*/  ISETP.EQ.U32.AND P0, PT, R24, R15, PT ;  /* 0x0000000f1800720c */ /* 0x001fda0003f02070 */
[----:B-1----:R-:W2:Y:S01]  /*1590*/  @P0 ATOMG.E.ADD.STRONG.GPU PT, R17, desc[UR4][R16.64], R25 ;  /* 0x80000019101109a8 */ /* 0x002ea200081ef104 */
[----:B------:R-:W-:Y:S01]  /*15a0*/  IMAD.MOV.U32 R33, RZ, RZ, RZ ;  /* 0x000000ffff217224 */ /* 0x000fe200078e00ff */
[----:B------:R-:W0:Y:S02]  /*15b0*/  S2R R15, SR_LTMASK ;  /* 0x00000000000f7919 */ /* 0x000e240000003900 */
[----:B0-----:R-:W-:Y:S01]  /*15c0*/  LOP3.LUT R26, R15, UR6, RZ, 0xc0, !PT ;  /* 0x000000060f1a7c12 */ /* 0x001fe2000f8ec0ff */
[----:B------:R-:W-:-:S03]  /*15d0*/  HFMA2 R15, -RZ, RZ, 0, 0 ;  /* 0x00000000ff0f7431 */ /* 0x000fc600000001ff */
[----:B------:R-:W0:Y:S01]  /*15e0*/  POPC R27, R26 ;  /* 0x0000001a001b7309 */ /* 0x000e220000000000 */
[----:B--2---:R-:W0:Y:S02]  /*15f0*/  SHFL.IDX PT, R32, R17, R24, 0x1f ;  /* 0x00001f1811207589 */ /* 0x004e2400000e0000 */
[----:B0-----:R-:W-:-:S07]  /*1600*/  IMAD.IADD R32, R32, 0x1, R27 ;  /* 0x0000000120207824 */ /* 0x001fce00078e021b */
.L_x_20:
[----:B------:R-:W0:Y:S01]  /*1610*/  LDC.64 R26, c[0x0][0x380] ;  /* 0x0000e000ff1a7b82 */ /* 0x000e220000000a00 */
[----:B--2---:R-:W-:-:S04]  /*1620*/  IMAD R35, R33, 0x9, RZ ;  /* 0x0000000921237824 */ /* 0x004fc800078e02ff */
[----:B------:R-:W-:-:S04]  /*1630*/  IMAD.IADD R17, R2, 0x1, R35 ;  /* 0x0000000102117824 */ /* 0x000fc800078e0223 */
[----:B0-----:R-:W-:Y:S01]  /*1640*/  IMAD.WIDE R26, R17, 0x4, R26 ;  /* 0x00000004111a7825 */ /* 0x001fe200078e021a */
[----:B------:R-:W-:Y:S01]  /*1650*/  ISETP.NE.AND P0, PT, R33, R6, PT ;  /* 0x000000062100720c */ /* 0x000fe20003f05270 */
[----:B------:R-:W0:Y:S03]  /*1660*/  LDC.64 R16, c[0x0][0x388] ;  /* 0x0000e200ff107b82 */ /* 0x000e260000000a00 */
[----:B------:R-:W2:Y:S01]  /*1670*/  LDG.E R37, desc[UR4][R26.64] ;  /* 0x000000041a257981 */ /* 0x000ea2000c1e1900 */
[----:B------:R-:W-:Y:S01]  /*1680*/  ISETP.EQ.AND P2, PT, R7, RZ, !P0 ;  /* 0x000000ff0700720c */ /* 0x000fe20004742270 */
[----:B------:R-:W-:-:S04]  /*1690*/  IMAD R25, R32, 0x51, R35 ;  /* 0x0000005120197824 */ /* 0x000fc800078e0223 */
[----:B0-----:R-:W-:Y:S01]  /*16a0*/  IMAD.WIDE R24, R25, 0x4, R16 ;  /* 0x0000000419187825 */ /* 0x001fe200078e0210 */
[----:B--2---:R-:W-:-:S04]  /*16b0*/  ISETP.NE.OR P2, PT, R37, RZ, P2 ;  /* 0x000000ff2500720c */ /* 0x004fc80001745670 */
[----:B------:R0:W-:Y:S09]  /*16c0*/  STG.E desc[UR4][R24.64], R37 ;  /* 0x0000002518007986 */ /* 0x0001f2000c101904 */
[----:B------:R-:W1:Y:S01]  /*16d0*/  @!P2 LDC.64 R28, c[0x0][0x3a0] ;  /* 0x0000e800ff1cab82 */ /* 0x000e620000000a00 */
[----:B------:R-:W-:-:S04]  /*16e0*/  @!P2 IMAD R31, R32, 0x51, R15 ;  /* 0x00000051201fa824 */ /* 0x000fc800078e020f */
[----:B-1----:R-:W-:-:S05]  /*16f0*/  @!P2 IMAD.WIDE R28, R31, 0x4, R28 ;  /* 0x000000041f1ca825 */ /* 0x002fca00078e021c */
[----:B------:R1:W-:Y:S04]  /*1700*/  @!P2 STG.E desc[UR4][R28.64], R35 ;  /* 0x000000231c00a986 */ /* 0x0003e8000c101904 */
[----:B------:R-:W2:Y:S01]  /*1710*/  LDG.E R39, desc[UR4][R26.64+0x4] ;  /* 0x000004041a277981 */ /* 0x000ea2000c1e1900 */
[----:B------:R-:W-:Y:S01]  /*1720*/  ISETP.EQ.AND P1, PT, R7, 0x1, !P0 ;  /* 0x000000010700780c */ /* 0x000fe20004722270 */
[----:B------:R-:W-:-:S03]  /*1730*/  @!P2 VIADD R15, R15, 0x1 ;  /* 0x000000010f0fa836 */ /* 0x000fc60000000000 */
[----:B--2---:R-:W-:Y:S01]  /*1740*/  ISETP.NE.OR P1, PT, R39, RZ, P1 ;  /* 0x000000ff2700720c */ /* 0x004fe20000f25670 */
[----:B------:R2:W-:-:S12]  /*1750*/  STG.E desc[UR4][R24.64+0x4], R39 ;  /* 0x0000042718007986 */ /* 0x0005d8000c101904 */
[----:B------:R-:W3:Y:S01]  /*1760*/  @!P1 LDC.64 R30, c[0x0][0x3a0] ;  /* 0x0000e800ff1e9b82 */ /* 0x000ee20000000a00 */
[----:B------:R-:W-:Y:S01]  /*1770*/  @!P1 IMAD R43, R32, 0x51, R15 ;  /* 0x00000051202b9824 */ /* 0x000fe200078e020f */
[----:B------:R-:W-:-:S03]  /*1780*/  @!P1 IADD3 R41, PT, PT, R35, 0x1, RZ ;  /* 0x0000000123299810 */ /* 0x000fc60007ffe0ff */
[----:B---3--:R-:W-:-:S05]  /*1790*/  @!P1 IMAD.WIDE R30, R43, 0x4, R30 ;  /* 0x000000042b1e9825 */ /* 0x008fca00078e021e */
[----:B------:R3:W-:Y:S04]  /*17a0*/  @!P1 STG.E desc[UR4][R30.64], R41 ;  /* 0x000000291e009986 */ /* 0x0007e8000c101904 */
[----:B0-----:R-:W4:Y:S01]  /*17b0*/  LDG.E R37, desc[UR4][R26.64+0x8] ;  /* 0x000008041a257981 */ /* 0x001f22000c1e1900 */
[----:B------:R-:W-:Y:S01]  /*17c0*/  ISETP.EQ.AND P2, PT, R7, 0x2, !P0 ;  /* 0x000000020700780c */ /* 0x000fe20004742270 */
[----:B------:R-:W-:-:S03]  /*17d0*/  @!P1 VIADD R15, R15, 0x1 ;  /* 0x000000010f0f9836 */ /* 0x000fc60000000000 */
[----:B----4-:R-:W-:Y:S01]  /*17e0*/  ISETP.NE.OR P2, PT, R37, RZ, P2 ;  /* 0x000000ff2500720c */ /* 0x010fe20001745670 */
[----:B------:R0:W-:-:S12]  /*17f0*/  STG.E desc[UR4][R24.64+0x8], R37 ;  /* 0x0000082518007986 */ /* 0x0001d8000c101904 */
[----:B-1----:R-:W1:Y:S01]  /*1800*/  @!P2 LDC.64 R28, c[0x0][0x3a0] ;  /* 0x0000e800ff1cab82 */ /* 0x002e620000000a00 */
[----:B------:R-:W-:Y:S02]  /*1810*/  @!P2 IMAD R45, R32, 0x51, R15 ;  /* 0x00000051202da824 */ /* 0x000fe400078e020f */
[----:B------:R-:W-:Y:S02]  /*1820*/  @!P2 VIADD R43, R35, 0x2 ;  /* 0x00000002232ba836 */ /* 0x000fe40000000000 */
[----:B-1----:R-:W-:-:S05]  /*1830*/  @!P2 IMAD.WIDE R28, R45, 0x4, R28 ;  /* 0x000000042d1ca825 */ /* 0x002fca00078e021c */
[----:B------:R1:W-:Y:S04]  /*1840*/  @!P2 STG.E desc[UR4][R28.64], R43 ;  /* 0x0000002b1c00a986 */ /* 0x0003e8000c101904 */
[----:B--2---:R-:W2:Y:S01]  /*1850*/  LDG.E R39, desc[UR4][R26.64+0xc] ;  /* 0x00000c041a277981 */ /* 0x004ea2000c1e1900 */
[----:B------:R-:W-:Y:S01]  /*1860*/  ISETP.EQ.AND P1, PT, R7, 0x3, !P0 ;  /* 0x000000030700780c */ /* 0x000fe20004722270 */
[----:B------:R-:W-:-:S03]  /*1870*/  @!P2 VIADD R15, R15, 0x1 ;  /* 0x000000010f0fa836 */ /* 0x000fc60000000000 */
[----:B--2---:R-:W-:Y:S01]  /*1880*/  ISETP.NE.OR P1, PT, R39, RZ, P1 ;  /* 0x000000ff2700720c */ /* 0x004fe20000f25670 */
[----:B------:R2:W-:-:S12]  /*1890*/  STG.E desc[UR4][R24.64+0xc], R39 ;  /* 0x00000c2718007986 */ /* 0x0005d8000c101904 */
[----:B---3--:R-:W3:Y:S01]  /*18a0*/  @!P1 LDC.64 R30, c[0x0][0x3a0] ;  /* 0x0000e800ff1e9b82 */ /* 0x008ee20000000a00 */
        /* <DEDUP_REMOVED lines=44> */
[----:B0-----:R-:W3:Y:S01]  /*1b70*/  LDG.E R37, desc[UR4][R26.64+0x20] ;  /* 0x000020041a257981 */ /* 0x001ee2000c1e1900 */
[----:B------:R-:W-:Y:S01]  /*1b80*/  ISETP.EQ.AND P0, PT, R7, 0x8, !P0 ;  /* 0x000000080700780c */ /* 0x000fe20004702270 */
[----:B------:R-:W-:Y:S01]  /*1b90*/  @!P1 VIADD R15, R15, 0x1 ;  /* 0x000000010f0f9836 */ /* 0x000fe20000000000 */
[----:B------:R-:W-:-:S04]  /*1ba0*/  IADD3 R33, PT, PT, R33, 0x1, RZ ;  /* 0x0000000121217810 */ /* 0x000fc80007ffe0ff */
[----:B------:R-:W-:Y:S02]  /*1bb0*/  ISETP.NE.AND P1, PT, R33, 0x9, PT ;  /* 0x000000092100780c */ /* 0x000fe40003f25270 */
[----:B---3--:R-:W-:Y:S01]  /*1bc0*/  ISETP.NE.OR P0, PT, R37, RZ, P0 ;  /* 0x000000ff2500720c */ /* 0x008fe20000705670 */
[----:B------:R2:W-:-:S12]  /*1bd0*/  STG.E desc[UR4][R24.64+0x20], R37 ;  /* 0x0000202518007986 */ /* 0x0005d8000c101904 */
[----:B-1----:R-:W0:Y:S01]  /*1be0*/  @!P0 LDC.64 R28, c[0x0][0x3a0] ;  /* 0x0000e800ff1c8b82 */ /* 0x002e220000000a00 */
[----:B------:R-:W-:Y:S02]  /*1bf0*/  @!P0 IMAD R43, R32, 0x51, R15 ;  /* 0x00000051202b8824 */ /* 0x000fe400078e020f */
[----:B------:R-:W-:Y:S02]  /*1c00*/  @!P0 VIADD R35, R35, 0x8 ;  /* 0x0000000823238836 */ /* 0x000fe40000000000 */
[----:B------:R-:W-:Y:S02]  /*1c10*/  @!P0 VIADD R15, R15, 0x1 ;  /* 0x000000010f0f8836 */ /* 0x000fe40000000000 */
[----:B0-----:R-:W-:-:S05]  /*1c20*/  @!P0 IMAD.WIDE R28, R43, 0x4, R28 ;  /* 0x000000042b1c8825 */ /* 0x001fca00078e021c */
[----:B------:R2:W-:Y:S01]  /*1c30*/  @!P0 STG.E desc[UR4][R28.64], R35 ;  /* 0x000000231c008986 */ /* 0x0005e2000c101904 */
[----:B------:R-:W-:Y:S05]  /*1c40*/  @P1 BRA `(.L_x_20) ;  /* 0xfffffff800701947 */ /* 0x000fea000383ffff */
[----:B--2---:R-:W0:Y:S01]  /*1c50*/  LDC.64 R24, c[0x0][0x3a8] ;  /* 0x0000ea00ff187b82 */ /* 0x004e220000000a00 */
[----:B------:R-:W-:-:S04]  /*1c60*/  IMAD R27, R32, 0x51, R5 ;  /* 0x00000051201b7824 */ /* 0x000fc800078e0205 */
[----:B------:R-:W-:-:S04]  /*1c70*/  IMAD.WIDE R16, R27, 0x4, R16 ;  /* 0x000000041b107825 */ /* 0x000fc800078e0210 */
[----:B0-----:R-:W-:-:S05]  /*1c80*/  IMAD.WIDE R32, R32, 0x4, R24 ;  /* 0x0000000420207825 */ /* 0x001fca00078e0218 */
[----:B------:R0:W-:Y:S04]  /*1c90*/  STG.E desc[UR4][R32.64], R15 ;  /* 0x0000000f20007986 */ /* 0x0001e8000c101904 */
[----:B------:R0:W-:Y:S02]  /*1ca0*/  STG.E desc[UR4][R16.64], R10 ;  /* 0x0000000a10007986 */ /* 0x0001e4000c101904 */
.L_x_19:
[----:B------:R-:W-:Y:S05]  /*1cb0*/  BSYNC.RECONVERGENT B0 ;  /* 0x0000000000007941 */ /* 0x000fea0003800200 */
.L_x_18:
[----:B0-----:R-:W-:-:S05]  /*1cc0*/  VIADD R10, R10, 0x1 ;  /* 0x000000010a0a7836 */ /* 0x001fca0000000000 */
[----:B------:R-:W-:-:S13]  /*1cd0*/  ISETP.NE.AND P0, PT, R10, 0xa, PT ;  /* 0x0000000a0a00780c */ /* 0x000fda0003f05270 */
[----:B------:R-:W-:Y:S05]  /*1ce0*/  @P0 BRA `(.L_x_21) ;  /* 0xffffffe400b40947 */ /* 0x000fea000383ffff */
.L_x_3:
[----:B------:R-:W-:Y:S05]  /*1cf0*/  BSYNC.RECONVERGENT B3 ;  /* 0x0000000000037941 */ /* 0x000fea0003800200 */
.L_x_2:
[----:B------:R-:W-:Y:S01]  /*1d00*/  VIADD R6, R2, 0x51 ;  /* 0x0000005102067836 */ /* 0x000fe20000000000 */
[----:B------:R-:W-:Y:S02]  /*1d10*/  IADD3 R3, PT, PT, R3, 0x1, RZ ;  /* 0x0000000103037810 */ /* 0x000fe40007ffe0ff */
[----:B------:R-:W-:Y:S02]  /*1d20*/  ISETP.NE.AND P1, PT, R4, RZ, PT ;  /* 0x000000ff0400720c */ /* 0x000fe40003f25270 */
[----:B------:R-:W-:-:S13]  /*1d30*/  ISETP.GE.U32.AND P0, PT, R3, R6, PT ;  /* 0x000000060300720c */ /* 0x000fda0003f06070 */
[----:B------:R-:W-:Y:S05]  /*1d40*/  @!P0 BRA P1, `(.L_x_22) ;  /* 0xffffffe000e48947 */ /* 0x000fea000083ffff */
.L_x_1:
[----:B0-----:R-:W-:Y:S05]  /*1d50*/  BSYNC.RECONVERGENT B4 ;  /* 0x0000000000047941 */ /* 0x001fea0003800200 */
.L_x_0:
[----:B------:R-:W0:Y:S01]  /*1d60*/  LDCU UR6, c[0x0][0x360] ;  /* 0x00006c00ff0677ac */ /* 0x000e220008000800 */
[----:B------:R-:W0:Y:S01]  /*1d70*/  LDC R3, c[0x0][0x370] ;  /* 0x0000dc00ff037b82 */ /* 0x000e220000000800 */
[----:B------:R-:W1:Y:S01]  /*1d80*/  LDCU UR7, c[0x0][0x390] ;  /* 0x00007200ff0777ac */ /* 0x000e620008000800 */
[----:B0-----:R-:W-:-:S05]  /*1d90*/  IMAD R0, R3, UR6, R0 ;  /* 0x0000000603007c24 */ /* 0x001fca000f8e0200 */
[----:B-1----:R-:W-:-:S13]  /*1da0*/  ISETP.GE.U32.AND P0, PT, R0, UR7, PT ;  /* 0x0000000700007c0c */ /* 0x002fda000bf06070 */
[----:B------:R-:W-:Y:S05]  /*1db0*/  @!P0 BRA `(.L_x_23) ;  /* 0xffffffe000b48947 */ /* 0x000fea000383ffff */
[----:B------:R-:W-:Y:S05]  /*1dc0*/  EXIT ;  /* 0x000000000000794d */ /* 0x000fea0003800000 */
.L_x_24:
[----:B------:R-:W-:-:S00]  /*1dd0*/  BRA `(.L_x_24) ;  /* 0xfffffffc00fc7947 */ /* 0x000fc0000383ffff */
[----:B------:R-:W-:-:S00]  /*1de0*/  NOP ;  /* 0x0000000000007918 */ /* 0x000fc00000000000 */
        /* <DEDUP_REMOVED lines=9> */
.L_x_63:


//--------------------- .text._Z9BacktrackPiiS_S_S_S_ --------------------------
	.section	.text._Z9BacktrackPiiS_S_S_S_,"ax",@progbits
	.align	128
        .global         _Z9BacktrackPiiS_S_S_S_
        .type           _Z9BacktrackPiiS_S_S_S_,@function
        .size           _Z9BacktrackPiiS_S_S_S_,(.L_x_64 - _Z9BacktrackPiiS_S_S_S_)
        .other          _Z9BacktrackPiiS_S_S_S_,@"STO_CUDA_ENTRY STV_DEFAULT"
_Z9BacktrackPiiS_S_S_S_:
.text._Z9BacktrackPiiS_S_S_S_:
[----:B------:R-:W0:Y:S08]  /*0000*/  LDC R1, c[0x0][0x37c] ;  /* 0x0000df00ff017b82 */ /* 0x000e300000000800 */
[----:B------:R-:W1:Y:S01]  /*0010*/  LDC.64 R2, c[0x0][0x3a0] ;  /* 0x0000e800ff027b82 */ /* 0x000e620000000a00 */
[----:B------:R-:W1:Y:S01]  /*0020*/  LDCU.64 UR8, c[0x0][0x358] ;  /* 0x00006b00ff0877ac */ /* 0x000e620008000a00 */
[----:B------:R-:W2:Y:S01]  /*0030*/  S2R R17, SR_CTAID.X ;  /* 0x0000000000117919 */ /* 0x000ea20000002500 */
[----:B0-----:R-:W-:Y:S01]  /*0040*/  VIADD R1, R1, 0xfffffff0 ;  /* 0xfffffff001017836 */ /* 0x001fe20000000000 */
[----:B------:R-:W2:Y:S01]  /*0050*/  S2R R0, SR_TID.X ;  /* 0x0000000000007919 */ /* 0x000ea20000002100 */
[----:B------:R-:W2:Y:S01]  /*0060*/  LDCU UR4, c[0x0][0x360] ;  /* 0x00006c00ff0477ac */ /* 0x000ea20008000800 */
[----:B------:R-:W0:Y:S01]  /*0070*/  LDCU UR5, c[0x0][0x388] ;  /* 0x00007100ff0577ac */ /* 0x000e220008000800 */
[----:B-1----:R-:W3:Y:S01]  /*0080*/  LDG.E R2, desc[UR8][R2.64] ;  /* 0x0000000802027981 */ /* 0x002ee2000c1e1900 */
[----:B--2---:R-:W-:-:S05]  /*0090*/  IMAD R17, R17, UR4, R0 ;  /* 0x0000000411117c24 */ /* 0x004fca000f8e0200 */
[----:B0-----:R-:W-:-:S04]  /*00a0*/  ISETP.GE.AND P0, PT, R17, UR5, PT ;  /* 0x0000000511007c0c */ /* 0x001fc8000bf06270 */
[----:B---3--:R-:W-:-:S13]  /*00b0*/  ISETP.NE.OR P0, PT, R2, RZ, P0 ;  /* 0x000000ff0200720c */ /* 0x008fda0000705670 */
[----:B------:R-:W-:Y:S05]  /*00c0*/  @P0 EXIT ;  /* 0x000000000000094d */ /* 0x000fea0003800000 */
[----:B------:R-:W0:Y:S01]  /*00d0*/  LDCU.64 UR6, c[0x0][0x3a8] ;  /* 0x00007500ff0677ac */ /* 0x000e220008000a00 */
[----:B------:R-:W1:Y:S01]  /*00e0*/  LDCU UR5, c[0x0][0x370] ;  /* 0x00006e00ff0577ac */ /* 0x000e620008000800 */
[----:B------:R-:W2:Y:S01]  /*00f0*/  LDCU.64 UR10, c[0x0][0x390] ;  /* 0x00007200ff0a77ac */ /* 0x000ea20008000a00 */
[----:B0-----:R-:W-:-:S04]  /*0100*/  UIADD3 UR6, UP0, UPT, UR6, 0x8, URZ ;  /* 0x0000000806067890 */ /* 0x001fc8000ff1e0ff */
[----:B------:R-:W-:Y:S02]  /*0110*/  UIADD3.X UR7, UPT, UPT, URZ, UR7, URZ, UP0, !UPT ;  /* 0x00000007ff077290 */ /* 0x000fe400087fe4ff */
[----:B------:R-:W-:Y:S01]  /*0120*/  IMAD.U32 R8, RZ, RZ, UR6 ;  /* 0x00000006ff087e24 */ /* 0x000fe2000f8e00ff */
[----:B-1----:R-:W-:-:S03]  /*0130*/  UIMAD UR4, UR4, UR5, URZ ;  /* 0x00000005040472a4 */ /* 0x002fc6000f8e02ff */
[----:B--2---:R-:W-:-:S09]  /*0140*/  IMAD.U32 R9, RZ, RZ, UR7 ;  /* 0x00000007ff097e24 */ /* 0x004fd2000f8e00ff */
.L_x_61:
[----:B0-----:R-:W0:Y:S02]  /*0150*/  LDC.64 R2, c[0x0][0x398] ;  /* 0x0000e600ff027b82 */ /* 0x001e240000000a00 */
[----:B0-----:R-:W-:-:S05]  /*0160*/  IMAD.WIDE R2, R17, 0x4, R2 ;  /* 0x0000000411027825 */ /* 0x001fca00078e0202 */
[----:B------:R-:W2:Y:S01]  /*0170*/  LDG.E R15, desc[UR8][R2.64] ;  /* 0x00000008020f7981 */ /* 0x000ea2000c1e1900 */
[----:B------:R-:W-:Y:S01]  /*0180*/  IMAD R16, R17, 0x51, RZ ;  /* 0x0000005111107824 */ /* 0x000fe200078e02ff */
[----:B------:R-:W-:Y:S01]  /*0190*/  BSSY.RECONVERGENT B0, `(.L_x_25) ;  /* 0x0000159000007945 */ /* 0x000fe20003800200 */
[----:B------:R-:W-:-:S03]  /*01a0*/  IMAD.MOV.U32 R14, RZ, RZ, RZ ;  /* 0x000000ffff0e7224 */ /* 0x000fc600078e00ff */
[----:B------:R-:W-:Y:S02]  /*01b0*/  SHF.R.S32.HI R13, RZ, 0x1f, R16 ;  /* 0x0000001fff0d7819 */ /* 0x000fe40000011410 */
[----:B--2---:R-:W-:-:S13]  /*01c0*/  ISETP.GE.AND P0, PT, R15, 0x1, PT ;  /* 0x000000010f00780c */ /* 0x004fda0003f06270 */
[----:B-1----:R-:W-:Y:S05]  /*01d0*/  @!P0 BRA `(.L_x_26) ;  /* 0x0000001400508947 */ /* 0x002fea0003800000 */
[----:B------:R-:W0:Y:S01]  /*01e0*/  LDCU.64 UR6, c[0x0][0x380] ;  /* 0x00007000ff0677ac */ /* 0x000e220008000a00 */
[----:B------:R-:W-:Y:S01]  /*01f0*/  IMAD.MOV.U32 R14, RZ, RZ, RZ ;  /* 0x000000ffff0e7224 */ /* 0x000fe200078e00ff */
[----:B0-----:R-:W-:-:S04]  /*0200*/  LEA R6, P0, R16, UR6, 0x2 ;  /* 0x0000000610067c11 */ /* 0x001fc8000f8010ff */
[----:B------:R-:W-:-:S09]  /*0210*/  LEA.HI.X R7, R16, UR7, R13, 0x2, P0 ;  /* 0x0000000710077c11 */ /* 0x000fd200080f140d */
.L_x_58:
[----:B0-----:R-:W-:-:S05]  /*0220*/  IADD3 R0, P0, PT, R16, R14, RZ ;  /* 0x0000000e10007210 */ /* 0x001fca0007f1e0ff */
[----:B------:R-:W-:Y:S01]  /*0230*/  IMAD.X R3, RZ, RZ, R13, P0 ;  /* 0x000000ffff037224 */ /* 0x000fe200000e060d */
[----:B------:R-:W-:-:S04]  /*0240*/  LEA R10, P0, R0, UR10, 0x2 ;  /* 0x0000000a000a7c11 */ /* 0x000fc8000f8010ff */
[----:B------:R-:W-:-:S05]  /*0250*/  LEA.HI.X R11, R0, UR11, R3, 0x2, P0 ;  /* 0x0000000b000b7c11 */ /* 0x000fca00080f1403 */
[----:B------:R-:W2:Y:S02]  /*0260*/  LDG.E R19, desc[UR8][R10.64] ;  /* 0x000000080a137981 */ /* 0x000ea4000c1e1900 */
[----:B--2---:R-:W-:-:S05]  /*0270*/  IMAD.WIDE R18, R19, 0x4, R6 ;  /* 0x0000000413127825 */ /* 0x004fca00078e0206 */
[----:B------:R-:W2:Y:S02]  /*0280*/  LDG.E R0, desc[UR8][R18.64] ;  /* 0x0000000812007981 */ /* 0x000ea4000c1e1900 */
[----:B--2---:R-:W-:-:S05]  /*0290*/  VIADD R21, R0, 0x1 ;  /* 0x0000000100157836 */ /* 0x004fca0000000000 */
[----:B------:R0:W-:Y:S04]  /*02a0*/  STG.E desc[UR8][R18.64], R21 ;  /* 0x0000001512007986 */ /* 0x0001e8000c101908 */
[----:B------:R-:W2:Y:S02]  /*02b0*/  LDG.E R23, desc[UR8][R10.64] ;  /* 0x000000080a177981 */ /* 0x000ea4000c1e1900 */
[----:B-12---:R-:W-:-:S05]  /*02c0*/  IMAD.WIDE R4, R23, 0x4, R6 ;  /* 0x0000000417047825 */ /* 0x006fca00078e0206 */
[----:B------:R-:W2:Y:S01]  /*02d0*/  LDG.E R12, desc[UR8][R4.64] ;  /* 0x00000008040c7981 */ /* 0x000ea2000c1e1900 */
[----:B------:R-:W-:Y:S01]  /*02e0*/  IMAD.HI R3, R23, 0x38e38e39, RZ ;  /* 0x38e38e3917037827 */ /* 0x000fe200078e02ff */
[----:B------:R-:W-:Y:S04]  /*02f0*/  BSSY.RECONVERGENT B1, `(.L_x_27) ;  /* 0x0000140000017945 */ /* 0x000fe80003800200 */
[----:B------:R-:W-:Y:S01]  /*0300*/  BSSY.RELIABLE B2, `(.L_x_28) ;  /* 0x000013b000027945 */ /* 0x000fe20003800100 */
[----:B--2---:R-:W-:-:S04]  /*0310*/  IADD3 R0, PT, PT, R12, -0xa, RZ ;  /* 0xfffffff60c007810 */ /* 0x004fc80007ffe0ff */
[----:B------:R-:W-:Y:S02]  /*0320*/  ISETP.GE.U32.AND P0, PT, R0, -0x9, PT ;  /* 0xfffffff70000780c */ /* 0x000fe40003f06070 */
[----:B------:R-:W-:-:S04]  /*0330*/  SHF.R.S32.HI R0, RZ, 0x1, R3 ;  /* 0x00000001ff007819 */ /* 0x000fc80000011403 */
[----:B------:R-:W-:-:S07]  /*0340*/  LEA.HI R3, R3, R0, RZ, 0x1 ;  /* 0x0000000003037211 */ /* 0x000fce00078f08ff */
[----:B0-----:R-:W-:Y:S05]  /*0350*/  @!P0 BRA `(.L_x_29) ;  /* 0x0000001000d48947 */ /* 0x001fea0003800000 */
[----:B------:R-:W-:-:S04]  /*0360*/  IMAD R0, R3, 0x9, RZ ;  /* 0x0000000903007824 */ /* 0x000fc800078e02ff */
[----:B------:R-:W-:-:S05]  /*0370*/  IMAD.WIDE R10, R0, 0x4, R6 ;  /* 0x00000004000a7825 */ /* 0x000fca00078e0206 */
[----:B------:R-:W2:Y:S01]  /*0380*/  LDG.E R2, desc[UR8][R10.64] ;  /* 0x000000080a027981 */ /* 0x000ea2000c1e1900 */
[----:B------:R-:W-:-:S03]  /*0390*/  IMAD.IADD R0, R23, 0x1, -R0 ;  /* 0x0000000117007824 */ /* 0x000fc600078e0a00 */
[----:B------:R0:W-:Y:S04]  /*03a0*/  STL.U8 [R1], RZ ;  /* 0x000000ff01007387 */ /* 0x0001e80000100000 */
[----:B------:R0:W-:Y:S04]  /*03b0*/  STL.U8 [R1+0x1], RZ ;  /* 0x000001ff01007387 */ /* 0x0001e80000100000 */
[----:B------:R0:W-:Y:S04]  /*03c0*/  STL.U8 [R1+0x2], RZ ;  /* 0x000002ff01007387 */ /* 0x0001e80000100000 */
[----:B------:R0:W-:Y:S04]  /*03d0*/  STL.U8 [R1+0x3], RZ ;  /* 0x000003ff01007387 */ /* 0x0001e80000100000 */
[----:B------:R0:W-:Y:S04]  /*03e0*/  STL.U8 [R1+0x4], RZ ;  /* 0x000004ff01007387 */ /* 0x0001e80000100000 */
[----:B------:R0:W-:Y:S04]  /*03f0*/  STL.U8 [R1+0x5], RZ ;  /* 0x000005ff01007387 */ /* 0x0001e80000100000 */
[----:B------:R0:W-:Y:S04]  /*0400*/  STL.U8 [R1+0x6], RZ ;  /* 0x000006ff01007387 */ /* 0x0001e80000100000 */
[----:B------:R0:W-:Y:S04]  /*0410*/  STL.U8 [R1+0x7], RZ ;  /* 0x000007ff01007387 */ /* 0x0001e80000100000 */
[----:B------:R0:W-:Y:S01]  /*0420*/  STL.U8 [R1+0x8], RZ ;  /* 0x000008ff01007387 */ /* 0x0001e20000100000 */
[----:B--2---:R-:W-:-:S13]  /*0430*/  ISETP.NE.AND P0, PT, R2, RZ, PT ;  /* 0x000000ff0200720c */ /* 0x004fda0003f05270 */
[----:B0-----:R-:W-:Y:S05]  /*0440*/  @!P0 BRA `(.L_x_30) ;  /* 0x0000000000188947 */ /* 0x001fea0003800000 */
[----:B------:R-:W-:-:S05]  /*0450*/  IMAD.IADD R19, R1, 0x1, R2 ;  /* 0x0000000101137824 */ /* 0x000fca00078e0202 */
[----:B------:R-:W2:Y:S02]  /*0460*/  LDL.U8 R2, [R19+-0x1] ;  /* 0xffffff0013027983 */ /* 0x000ea40000100000 */
[----:B--2---:R-:W-:-:S13]  /*0470*/  ISETP.NE.AND P0, PT, R2, RZ, PT ;  /* 0x000000ff0200720c */ /* 0x004fda0003f05270 */
[----:B------:R-:W-:Y:S05]  /*0480*/  @P0 BRA `(.L_x_29) ;  /* 0x0000001000880947 */ /* 0x000fea0003800000 */
[----:B------:R-:W-:-:S05]  /*0490*/  IMAD.MOV.U32 R2, RZ, RZ, 0x1 ;  /* 0x00000001ff027424 */ /* 0x000fca00078e00ff */
[----:B------:R0:W-:Y:S02]  /*04a0*/  STL.U8 [R19+-0x1], R2 ;  /* 0xffffff0213007387 */ /* 0x0001e40000100000 */
.L_x_30:
[----:B0-----:R-:W2:Y:S02]  /*04b0*/  LDG.E R2, desc[UR8][R10.64+0x4] ;  /* 0x000004080a027981 */ /* 0x001ea4000c1e1900 */
[----:B--2---:R-:W-:-:S13]  /*04c0*/  ISETP.NE.AND P0, PT, R2, RZ, PT ;  /* 0x000000ff0200720c */ /* 0x004fda0003f05270 */
[----:B------:R-:W-:Y:S05]  /*04d0*/  @!P0 BRA `(.L_x_31) ;  /* 0x0000000000188947 */ /* 0x000fea0003800000 */
[----:B------:R-:W-:-:S05]  /*04e0*/  IMAD.IADD R2, R1, 0x1, R2 ;  /* 0x0000000101027824 */ /* 0x000fca00078e0202 */
[----:B------:R-:W2:Y:S02]  /*04f0*/  LDL.U8 R18, [R2+-0x1] ;  /* 0xffffff0002127983 */ /* 0x000ea40000100000 */
[----:B--2---:R-:W-:-:S13]  /*0500*/  ISETP.NE.AND P0, PT, R18, RZ, PT ;  /* 0x000000ff1200720c */ /* 0x004fda0003f05270 */
[----:B------:R-:W-:Y:S05]  /*0510*/  @P0 BRA `(.L_x_29) ;  /* 0x0000001000640947 */ /* 0x000fea0003800000 */
[----:B------:R-:W-:-:S05]  /*0520*/  IMAD.MOV.U32 R18, RZ, RZ, 0x1 ;  /* 0x00000001ff127424 */ /* 0x000fca00078e00ff */
[----:B------:R0:W-:Y:S02]  /*0530*/  STL.U8 [R2+-0x1], R18 ;  /* 0xffffff1202007387 */ /* 0x0001e40000100000 */
.L_x_31:
        /* <DEDUP_REMOVED lines=9> */
.L_x_32:
[----:B0-----:R-:W2:Y:S02]  /*05d0*/  LDG.E R2, desc[UR8][R10.64+0xc] ;  /* 0x00000c080a027981 */ /* 0x001ea4000c1e1900 */
[----:B--2---:R-:W-:-:S13]  /*05e0*/  ISETP.NE.AND P0, PT, R2, RZ, PT ;  /* 0x000000ff0200720c */ /* 0x004fda0003f05270 */
[----:B------:R-:W-:Y:S05]  /*05f0*/  @!P0 BRA `(.L_x_33) ;  /* 0x0000000000188947 */ /* 0x000fea0003800000 */
[----:B------:R-:W-:-:S05]  /*0600*/  IADD3 R2, PT, PT, R1, R2, RZ ;  /* 0x0000000201027210 */ /* 0x000fca0007ffe0ff */
[----:B------:R-:W2:Y:S02]  /*0610*/  LDL.U8 R18, [R2+-0x1] ;  /* 0xffffff0002127983 */ /* 0x000ea40000100000 */
[----:B--2---:R-:W-:-:S13]  /*0620*/  ISETP.NE.AND P0, PT, R18, RZ, PT ;  /* 0x000000ff1200720c */ /* 0x004fda0003f05270 */
[----:B------:R-:W-:Y:S05]  /*0630*/  @P0 BRA `(.L_x_29) ;  /* 0x00000010001c0947 */ /* 0x000fea0003800000 */
[----:B------:R-:W-:-:S05]  /*0640*/  IMAD.MOV.U32 R18, RZ, RZ, 0x1 ;  /* 0x00000001ff127424 */ /* 0x000fca00078e00ff */
[----:B------:R0:W-:Y:S02]  /*0650*/  STL.U8 [R2+-0x1], R18 ;  /* 0xffffff1202007387 */ /* 0x0001e40000100000 */
.L_x_33:
        /* <DEDUP_REMOVED lines=9> */
.L_x_34:
        /* <DEDUP_REMOVED lines=9> */
.L_x_35:
[----:B0-----:R-:W2:Y:S02]  /*0780*/  LDG.E R2, desc[UR8][R10.64+0x18] ;  /* 0x000018080a027981 */ /* 0x001ea4000c1e1900 */
[----:B--2---:R-:W-:-:S13]  /*0790*/  ISETP.NE.AND P0, PT, R2, RZ, PT ;  /* 0x000000ff0200720c */ /* 0x004fda0003f05270 */
[----:B------:R-:W-:Y:S05]  /*07a0*/  @!P0 BRA `(.L_x_36) ;  /* 0x0000000000188947 */ /* 0x000fea0003800000 */
[----:B------:R-:W-:-:S05]  /*07b0*/  IMAD.IADD R2, R1, 0x1, R2 ;  /* 0x0000000101027824 */ /* 0x000fca00078e0202 */
[----:B------:R-:W2:Y:S02]  /*07c0*/  LDL.U8 R18, [R2+-0x1] ;  /* 0xffffff0002127983 */ /* 0x000ea40000100000 */
[----:B--2---:R-:W-:-:S13]  /*07d0*/  ISETP.NE.AND P0, PT, R18, RZ, PT ;  /* 0x000000ff1200720c */ /* 0x004fda0003f05270 */
[----:B------:R-:W-:Y:S05]  /*07e0*/  @P0 BRA `(.L_x_29) ;  /* 0x0000000c00b00947 */ /* 0x000fea0003800000 */
[----:B------:R-:W-:-:S05]  /*07f0*/  HFMA2 R18, -RZ, RZ, 0, 5.9604644775390625e-08 ;  /* 0x00000001ff127431 */ /* 0x000fca00000001ff */
[----:B------:R0:W-:Y:S02]  /*0800*/  STL.U8 [R2+-0x1], R18 ;  /* 0xffffff1202007387 */ /* 0x0001e40000100000 */
.L_x_36:
        /* <DEDUP_REMOVED lines=9> */
.L_x_37:
        /* <DEDUP_REMOVED lines=9> */
.L_x_38:
[----:B0-----:R-:W-:-:S05]  /*0930*/  IMAD.WIDE R10, R0, 0x4, R6 ;  /* 0x00000004000a7825 */ /* 0x001fca00078e0206 */
[----:B------:R-:W2:Y:S04]  /*0940*/  LDG.E R2, desc[UR8][R10.64] ;  /* 0x000000080a027981 */ /* 0x000ea8000c1e1900 */
        /* <DEDUP_REMOVED lines=17> */
.L_x_39:
[----:B------:R-:W-:-:S05]  /*0a60*/  IADD3 R11, PT, PT, R0, 0x9, RZ ;  /* 0x00000009000b7810 */ /* 0x000fca0007ffe0ff */
[----:B0-----:R-:W-:-:S05]  /*0a70*/  IMAD.WIDE.U32 R10, R11, 0x4, R6 ;  /* 0x000000040b0a7825 */ /* 0x001fca00078e0006 */
[----:B------:R-:W2:Y:S02]  /*0a80*/  LDG.E R2, desc[UR8][R10.64] ;  /* 0x000000080a027981 */ /* 0x000ea4000c1e1900 */
        /* <DEDUP_REMOVED lines=8> */
.L_x_40:
[----:B------:R-:W-:-:S04]  /*0b10*/  VIADD R11, R0, 0x12 ;  /* 0x00000012000b7836 */ /* 0x000fc80000000000 */
        /* <DEDUP_REMOVED lines=10> */
.L_x_41:
[----:B------:R-:W-:-:S04]  /*0bc0*/  VIADD R11, R0, 0x1b ;  /* 0x0000001b000b7836 */ /* 0x000fc80000000000 */
[----:B0-----:R-:W-:-:S05]  /*0bd0*/  IMAD.WIDE.U32 R10, R11, 0x4, R6 ;  /* 0x000000040b0a7825 */ /* 0x001fca00078e0006 */
[----:B------:R-:W2:Y:S02]  /*0be0*/  LDG.E R2, desc[UR8][R10.64] ;  /* 0x000000080a027981 */ /* 0x000ea4000c1e1900 */
        /* <DEDUP_REMOVED lines=8> */
.L_x_42:
        /* <DEDUP_REMOVED lines=11> */
.L_x_43:
        /* <DEDUP_REMOVED lines=9> */
[----:B------:R-:W-:-:S05]  /*0db0*/  MOV R10, 0x1 ;  /* 0x00000001000a7802 */ /* 0x000fca0000000f00 */
[----:B------:R0:W-:Y:S02]  /*0dc0*/  STL.U8 [R2+-0x1], R10 ;  /* 0xffffff0a02007387 */ /* 0x0001e40000100000 */
.L_x_44:
        /* <DEDUP_REMOVED lines=11> */
.L_x_45:
        /* <DEDUP_REMOVED lines=11> */
.L_x_46:
        /* <DEDUP_REMOVED lines=11> */
.L_x_47:
[----:B0-----:R-:W-:Y:S01]  /*0fe0*/  PRMT R2, R0, 0x9910, RZ ;  /* 0x0000991000027816 */ /* 0x001fe200000000ff */
[----:B------:R-:W-:-:S04]  /*0ff0*/  IMAD.HI R3, R3, 0x55555556, RZ ;  /* 0x5555555603037827 */ /* 0x000fc800078e02ff */
[----:B------:R-:W-:Y:S01]  /*1000*/  IMAD R2, R2, 0x56, RZ ;  /* 0x0000005602027824 */ /* 0x000fe200078e02ff */
[----:B------:R-:W-:-:S04]  /*1010*/  LEA.HI R3, R3, R3, RZ, 0x1 ;  /* 0x0000000303037211 */ /* 0x000fc800078f08ff */
[----:B------:R-:W-:-:S04]  /*1020*/  LOP3.LUT R11, R2, 0xffff, RZ, 0xc0, !PT ;  /* 0x0000ffff020b7812 */ /* 0x000fc800078ec0ff */
[----:B------:R-:W-:-:S04]  /*1030*/  SHF.R.U32.HI R2, RZ, 0xf, R11 ;  /* 0x0000000fff027819 */ /* 0x000fc8000001160b */
[----:B------:R-:W-:-:S04]  /*1040*/  LEA.HI R2, R11, R2, RZ, 0x18 ;  /* 0x000000020b027211 */ /* 0x000fc800078fc0ff */
[----:B------:R-:W-:-:S05]  /*1050*/  PRMT R2, R2, 0x9910, RZ ;  /* 0x0000991002027816 */ /* 0x000fca00000000ff */
[----:B------:R-:W-:-:S04]  /*1060*/  IMAD R2, R2, 0x3, RZ ;  /* 0x0000000302027824 */ /* 0x000fc800078e02ff */
[----:B------:R-:W-:-:S05]  /*1070*/  IMAD.MOV R2, RZ, RZ, -R2 ;  /* 0x000000ffff027224 */ /* 0x000fca00078e0a02 */
[----:B------:R-:W-:-:S05]  /*1080*/  PRMT R11, R2, 0x7710, RZ ;  /* 0x00007710020b7816 */ /* 0x000fca00000000ff */
[----:B------:R-:W-:-:S05]  /*1090*/  IMAD.IADD R2, R0, 0x1, R11 ;  /* 0x0000000100027824 */ /* 0x000fca00078e020b */
[----:B------:R-:W-:-:S04]  /*10a0*/  LOP3.LUT R2, R2, 0xffff, RZ, 0xc0, !PT ;  /* 0x0000ffff02027812 */ /* 0x000fc800078ec0ff */
[----:B------:R-:W-:-:S05]  /*10b0*/  PRMT R11, R2, 0x8880, RZ ;  /* 0x00008880020b7816 */ /* 0x000fca00000000ff */
[----:B------:R-:W-:-:S04]  /*10c0*/  IMAD.IADD R0, R0, 0x1, -R11 ;  /* 0x0000000100007824 */ /* 0x000fc800078e0a0b */
[----:B------:R-:W-:-:S04]  /*10d0*/  IMAD R3, R3, 0x1b, R0 ;  /* 0x0000001b03037824 */ /* 0x000fc800078e0200 */
[----:B------:R-:W-:-:S05]  /*10e0*/  IMAD.WIDE R2, R3, 0x4, R6 ;  /* 0x0000000403027825 */ /* 0x000fca00078e0206 */
        /* <DEDUP_REMOVED lines=16> */
[----:B------:R-:W-:-:S05]  /*11f0*/  HFMA2 R10, -RZ, RZ, 0, 5.9604644775390625e-08 ;  /* 0x00000001ff0a7431 */ /* 0x000fca00000001ff */
[----:B------:R0:W-:Y:S02]  /*1200*/  STL.U8 [R0+-0x1], R10 ;  /* 0xffffff0a00007387 */ /* 0x0001e40000100000 */
.L_x_48:
        /* <DEDUP_REMOVED lines=9> */
.L_x_49:
        /* <DEDUP_REMOVED lines=9> */
.L_x_50:
        /* <DEDUP_REMOVED lines=9> */
.L_x_51:
        /* <DEDUP_REMOVED lines=9> */
.L_x_52:
        /* <DEDUP_REMOVED lines=9> */
.L_x_53:
        /* <DEDUP_REMOVED lines=9> */
.L_x_54:
[----:B0-----:R-:W2:Y:S02]  /*1570*/  LDG.E R0, desc[UR8][R2.64+0x4c] ;  /* 0x00004c0802007981 */ /* 0x001ea4000c1e1900 */
        /* <DEDUP_REMOVED lines=8> */
.L_x_55:
[----:B------:R-:W2:Y:S02]  /*1600*/  LDG.E R2, desc[UR8][R2.64+0x50] ;  /* 0x0000500802027981 */ /* 0x000ea4000c1e1900 */
[----:B--2---:R-:W-:-:S13]  /*1610*/  ISETP.NE.AND P0, PT, R2, RZ, PT ;  /* 0x000000ff0200720c */ /* 0x004fda0003f05270 */
[----:B------:R-:W-:Y:S05]  /*1620*/  @!P0 BREAK.RELIABLE B2 ;  /* 0x0000000000028942 */ /* 0x000fea0003800100 */
[----:B------:R-:W-:Y:S05]  /*1630*/  @!P0 BRA `(.L_x_56) ;  /* 0x0000000000148947 */ /* 0x000fea0003800000 */
[----:B0-----:R-:W-:-:S06]  /*1640*/  IMAD.IADD R0, R1, 0x1, R2 ;  /* 0x0000000101007824 */ /* 0x001fcc00078e0202 */
[----:B------:R-:W2:Y:S02]  /*1650*/  LDL.U8 R0, [R0+-0x1] ;  /* 0xffffff0000007983 */ /* 0x000ea40000100000 */
[----:B--2---:R-:W-:-:S13]  /*1660*/  ISETP.NE.AND P0, PT, R0, RZ, PT ;  /* 0x000000ff0000720c */ /* 0x004fda0003f05270 */
[----:B------:R-:W-:Y:S05]  /*1670*/  @!P0 BREAK.RELIABLE B2 ;  /* 0x0000000000028942 */ /* 0x000fea0003800100 */
[----:B------:R-:W-:Y:S05]  /*1680*/  @P0 BRA `(.L_x_29) ;  /* 0x0000000000080947 */ /* 0x000fea0003800000 */
.L_x_56:
[----:B------:R-:W-:Y:S01]  /*1690*/  VIADD R14, R14, 0x1 ;  /* 0x000000010e0e7836 */ /* 0x000fe20000000000 */
[----:B------:R-:W-:Y:S06]  /*16a0*/  BRA `(.L_x_57) ;  /* 0x0000000000107947 */ /* 0x000fec0003800000 */
.L_x_29:
[----:B------:R-:W-:Y:S05]  /*16b0*/  BSYNC.RELIABLE B2 ;  /* 0x0000000000027941 */ /* 0x000fea0003800100 */
.L_x_28:
[----:B------:R-:W-:-:S13]  /*16c0*/  ISETP.GE.AND P0, PT, R12, 0x9, PT ;  /* 0x000000090c00780c */ /* 0x000fda0003f06270 */
[----:B------:R1:W-:Y:S01]  /*16d0*/  @P0 STG.E desc[UR8][R4.64], RZ ;  /* 0x000000ff04000986 */ /* 0x0003e2000c101908 */
[----:B------:R-:W-:-:S07]  /*16e0*/  @P0 VIADD R14, R14, 0xffffffff ;  /* 0xffffffff0e0e0836 */ /* 0x000fce0000000000 */
.L_x_57:
[----:B------:R-:W-:Y:S05]  /*16f0*/  BSYNC.RECONVERGENT B1 ;  /* 0x0000000000017941 */ /* 0x000fea0003800200 */
.L_x_27:
[----:B------:R-:W-:-:S13]  /*1700*/  ISETP.GE.U32.AND P0, PT, R14, R15, PT ;  /* 0x0000000f0e00720c */ /* 0x000fda0003f06070 */
[----:B------:R-:W-:Y:S05]  /*1710*/  @!P0 BRA `(.L_x_58) ;  /* 0xffffffe800c08947 */ /* 0x000fea000383ffff */
.L_x_26:
[----:B------:R-:W-:Y:S05]  /*1720*/  BSYNC.RECONVERGENT B0 ;  /* 0x0000000000007941 */ /* 0x000fea0003800200 */
.L_x_25:
[----:B------:R-:W-:Y:S01]  /*1730*/  ISETP.NE.AND P0, PT, R14, R15, PT ;  /* 0x0000000f0e00720c */ /* 0x000fe20003f05270 */
[----:B------:R-:W-:-:S12]  /*1740*/  BSSY.RECONVERGENT B0, `(.L_x_59) ;  /* 0x00000aa000007945 */ /* 0x000fd80003800200 */
[----:B------:R-:W-:Y:S05]  /*1750*/  @P0 BRA `(.L_x_60) ;  /* 0x0000000800a00947 */ /* 0x000fea0003800000 */
[----:B------:R-:W2:Y:S01]  /*1760*/  LDCU.64 UR6, c[0x0][0x380] ;  /* 0x00007000ff0677ac */ /* 0x000ea20008000a00 */
[----:B-1----:R-:W1:Y:S01]  /*1770*/  LDC.64 R4, c[0x0][0x3a0] ;  /* 0x0000e800ff047b82 */ /* 0x002e620000000a00 */
[----:B------:R-:W-:Y:S01]  /*1780*/  IMAD.MOV.U32 R21, RZ, RZ, 0x1 ;  /* 0x00000001ff157424 */ /* 0x000fe200078e00ff */
[----:B--2---:R-:W-:-:S04]  /*1790*/  LEA R2, P0, R16, UR6, 0x2 ;  /* 0x0000000610027c11 */ /* 0x004fc8000f8010ff */
[----:B------:R-:W-:Y:S01]  /*17a0*/  LEA.HI.X R3, R16, UR7, R13, 0x2, P0 ;  /* 0x0000000710037c11 */ /* 0x000fe200080f140d */
[----:B-1----:R1:W-:Y:S04]  /*17b0*/  STG.E desc[UR8][R4.64], R21 ;  /* 0x0000001504007986 */ /* 0x0023e8000c101908 */
[----:B------:R-:W2:Y:S04]  /*17c0*/  LDG.E R7, desc[UR8][R2.64] ;  /* 0x0000000802077981 */ /* 0x000ea8000c1e1900 */
[----:B--2---:R2:W-:Y:S04]  /*17d0*/  STG.E desc[UR8][R8.64+-0x8], R7 ;  /* 0xfffff80708007986 */ /* 0x0045e8000c101908 */
[----:B------:R-:W3:Y:S04]  /*17e0*/  LDG.E R11, desc[UR8][R2.64+0x4] ;  /* 0x00000408020b7981 */ /* 0x000ee8000c1e1900 */
[----:B---3--:R3:W-:Y:S04]  /*17f0*/  STG.E desc[UR8][R8.64+-0x4], R11 ;  /* 0xfffffc0b08007986 */ /* 0x0087e8000c101908 */
[----:B------:R-:W4:Y:S04]  /*1800*/  LDG.E R13, desc[UR8][R2.64+0x8] ;  /* 0x00000808020d7981 */ /* 0x000f28000c1e1900 */
[----:B----4-:R4:W-:Y:S04]  /*1810*/  STG.E desc[UR8][R8.64], R13 ;  /* 0x0000000d08007986 */ /* 0x0109e8000c101908 */
[----:B------:R-:W5:Y:S04]  /*1820*/  LDG.E R15, desc[UR8][R2.64+0xc] ;  /* 0x00000c08020f7981 */ /* 0x000f68000c1e1900 */
[----:B-----5:R5:W-:Y:S04]  /*1830*/  STG.E desc[UR8][R8.64+0x4], R15 ;  /* 0x0000040f08007986 */ /* 0x020be8000c101908 */
[----:B------:R-:W2:Y:S04]  /*1840*/  LDG.E R19, desc[UR8][R2.64+0x10] ;  /* 0x0000100802137981 */ /* 0x000ea8000c1e1900 */
[----:B--2---:R2:W-:Y:S04]  /*1850*/  STG.E desc[UR8][R8.64+0x8], R19 ;  /* 0x0000081308007986 */ /* 0x0045e8000c101908 */
[----:B-1----:R-:W3:Y:S04]  /*1860*/  LDG.E R5, desc[UR8][R2.64+0x14] ;  /* 0x0000140802057981 */ /* 0x002ee8000c1e1900 */
[----:B---3--:R1:W-:Y:S04]  /*1870*/  STG.E desc[UR8][R8.64+0xc], R5 ;  /* 0x00000c0508007986 */ /* 0x0083e8000c101908 */
        /* <DEDUP_REMOVED lines=8> */
[----:B------:R-:W3:Y:S04]  /*1900*/  LDG.E R19, desc[UR8][R2.64+0x28] ;  /* 0x0000280802137981 */ /* 0x000ee8000c1e1900 */
[----:B---3--:R3:W-:Y:S04]  /*1910*/  STG.E desc[UR8][R8.64+0x20], R19 ;  /* 0x0000201308007986 */ /* 0x0087e8000c101908 */
[----:B-1----:R-:W4:Y:S04]  /*1920*/  LDG.E R5, desc[UR8][R2.64+0x2c] ;  /* 0x00002c0802057981 */ /* 0x002f28000c1e1900 */
[----:B----4-:R1:W-:Y:S04]  /*1930*/  STG.E desc[UR8][R8.64+0x24], R5 ;  /* 0x0000240508007986 */ /* 0x0103e8000c101908 */
        /* <DEDUP_REMOVED lines=8> */
[----:B------:R-:W4:Y:S04]  /*19c0*/  LDG.E R19, desc[UR8][R2.64+0x40] ;  /* 0x0000400802137981 */ /* 0x000f28000c1e1900 */
[----:B----4-:R4:W-:Y:S04]  /*19d0*/  STG.E desc[UR8][R8.64+0x38], R19 ;  /* 0x0000381308007986 */ /* 0x0109e8000c101908 */
[----:B-1----:R-:W5:Y:S04]  /*19e0*/  LDG.E R5, desc[UR8][R2.64+0x44] ;  /* 0x0000440802057981 */ /* 0x002f68000c1e1900 */
[----:B-----5:R1:W-:Y:S04]  /*19f0*/  STG.E desc[UR8][R8.64+0x3c], R5 ;  /* 0x00003c0508007986 */ /* 0x0203e8000c101908 */
        /* <DEDUP_REMOVED lines=10> */
[----:B-1----:R-:W2:Y:S04]  /*1aa0*/  LDG.E R5, desc[UR8][R2.64+0x5c] ;  /* 0x00005c0802057981 */ /* 0x002ea8000c1e1900 */
[----:B--2---:R1:W-:Y:S04]  /*1ab0*/  STG.E desc[UR8][R8.64+0x54], R5 ;  /* 0x0000540508007986 */ /* 0x0043e8000c101908 */
        /* <DEDUP_REMOVED lines=104> */
[----:B------:R-:W5:Y:S04]  /*2140*/  LDG.E R19, desc[UR8][R2.64+0x130] ;  /* 0x0001300802137981 */ /* 0x000f68000c1e1900 */
[----:B-----5:R0:W-:Y:S04]  /*2150*/  STG.E desc[UR8][R8.64+0x128], R19 ;  /* 0x0001281308007986 */ /* 0x0201e8000c101908 */
[----:B-1----:R-:W5:Y:S04]  /*2160*/  LDG.E R5, desc[UR8][R2.64+0x134] ;  /* 0x0001340802057981 */ /* 0x002f68000c1e1900 */
[----:B-----5:R0:W-:Y:S04]  /*2170*/  STG.E desc[UR8][R8.64+0x12c], R5 ;  /* 0x00012c0508007986 */ /* 0x0201e8000c101908 */
[----:B--2---:R-:W2:Y:S04]  /*2180*/  LDG.E R7, desc[UR8][R2.64+0x138] ;  /* 0x0001380802077981 */ /* 0x004ea8000c1e1900 */
[----:B--2---:R0:W-:Y:S04]  /*2190*/  STG.E desc[UR8][R8.64+0x130], R7 ;  /* 0x0001300708007986 */ /* 0x0041e8000c101908 */
[----:B---3--:R-:W2:Y:S04]  /*21a0*/  LDG.E R11, desc[UR8][R2.64+0x13c] ;  /* 0x00013c08020b7981 */ /* 0x008ea8000c1e1900 */
[----:B--2---:R0:W-:Y:S04]  /*21b0*/  STG.E desc[UR8][R8.64+0x134], R11 ;  /* 0x0001340b08007986 */ /* 0x0041e8000c101908 */
[----:B----4-:R-:W2:Y:S04]  /*21c0*/  LDG.E R13, desc[UR8][R2.64+0x140] ;  /* 0x00014008020d7981 */ /* 0x010ea8000c1e1900 */
[----:B--2---:R0:W-:Y:S02]  /*21d0*/  STG.E desc[UR8][R8.64+0x138], R13 ;  /* 0x0001380d08007986 */ /* 0x0041e4000c101908 */
.L_x_60:
[----:B------:R-:W-:Y:S05]  /*21e0*/  BSYNC.RECONVERGENT B0 ;  /* 0x0000000000007941 */ /* 0x000fea0003800200 */
.L_x_59:
[----:B------:R-:W2:Y:S01]  /*21f0*/  LDC.64 R2, c[0x0][0x3a0] ;  /* 0x0000e800ff027b82 */ /* 0x000ea20000000a00 */
[----:B------:R-:W3:Y:S01]  /*2200*/  LDCU UR5, c[0x0][0x388] ;  /* 0x00007100ff0577ac */ /* 0x000ee20008000800 */
[----:B--2---:R-:W2:Y:S01]  /*2210*/  LDG.E R2, desc[UR8][R2.64] ;  /* 0x0000000802027981 */ /* 0x004ea2000c1e1900 */
[----:B------:R-:W-:-:S05]  /*2220*/  VIADD R17, R17, UR4 ;  /* 0x0000000411117c36 */ /* 0x000fca0008000000 */
[----:B---3--:R-:W-:Y:S02]  /*2230*/  ISETP.GE.AND P0, PT, R17, UR5, PT ;  /* 0x0000000511007c0c */ /* 0x008fe4000bf06270 */
[----:B--2---:R-:W-:-:S13]  /*2240*/  ISETP.EQ.AND P1, PT, R2, RZ, PT ;  /* 0x000000ff0200720c */ /* 0x004fda0003f22270 */
[----:B------:R-:W-:Y:S05]  /*2250*/  @!P0 BRA P1, `(.L_x_61) ;  /* 0xffffffdc00bc8947 */ /* 0x000fea000083ffff */
[----:B------:R-:W-:Y:S05]  /*2260*/  EXIT ;  /* 0x000000000000794d */ /* 0x000fea0003800000 */
.L_x_62:
        /* <DEDUP_REMOVED lines=9> */
.L_x_64:


//--------------------- .nv.shared.reserved.0     --------------------------
	.section	.nv.shared.reserved.0,"aw",@nobits
	.weak		__nv_reservedSMEM_offset_0_alias
	.size		__nv_reservedSMEM_offset_0_alias, 0, 64
	.other		__nv_reservedSMEM_offset_0_alias,@"STO_CUDA_RESERVED_SHARED STV_DEFAULT"
__nv_reservedSMEM_offset_0_alias:
	.zero		0
	.zero		64


//--------------------- .nv.constant0._Z3BfsPiS_iS_S_S_ --------------------------
	.section	.nv.constant0._Z3BfsPiS_iS_S_S_,"a",@progbits
	.sectionflags	@""
	.align	4
.nv.constant0._Z3BfsPiS_iS_S_S_:
	.zero		944


//--------------------- .nv.constant0._Z9BacktrackPiiS_S_S_S_ --------------------------
	.section	.nv.constant0._Z9BacktrackPiiS_S_S_S_,"a",@progbits
	.sectionflags	@""
	.align	4
.nv.constant0._Z9BacktrackPiiS_S_S_S_:
	.zero		944


//--------------------- SYMBOLS --------------------------

	.type		.nv.reservedSmem.offset0,@object
	.size		.nv.reservedSmem.offset0,0x4
